//
// Generated by NVIDIA NVVM Compiler
//
// Compiler Build ID: CL-36424714
// Cuda compilation tools, release 13.0, V13.0.88
// Based on NVVM 20.0.0
//

.version 9.0
.target sm_100
.address_size 64

	// .globl	_Z21coalesced_load_kernelPKfPfi

.visible .entry _Z21coalesced_load_kernelPKfPfi(
	.param .u64 .ptr .align 1 _Z21coalesced_load_kernelPKfPfi_param_0,
	.param .u64 .ptr .align 1 _Z21coalesced_load_kernelPKfPfi_param_1,
	.param .u32 _Z21coalesced_load_kernelPKfPfi_param_2
)
{
	.reg .pred 	%p<10>;
	.reg .b32 	%r<49>;
	.reg .b32 	%f<83>;
	.reg .b64 	%rd<71>;

	ld.param.u64 	%rd9, [_Z21coalesced_load_kernelPKfPfi_param_0];
	ld.param.u64 	%rd8, [_Z21coalesced_load_kernelPKfPfi_param_1];
	ld.param.u32 	%r20, [_Z21coalesced_load_kernelPKfPfi_param_2];
	cvta.to.global.u64 	%rd1, %rd9;
	mov.u32 	%r21, %ctaid.x;
	mov.u32 	%r22, %ntid.x;
	mov.u32 	%r1, %tid.x;
	mad.lo.s32 	%r2, %r21, %r22, %r1;
	shr.s32 	%r23, %r2, 31;
	shr.u32 	%r24, %r23, 27;
	add.s32 	%r25, %r2, %r24;
	shr.s32 	%r26, %r25, 5;
	mul.wide.s32 	%rd10, %r26, %r20;
	shl.b64 	%rd2, %rd10, 5;
	setp.lt.s32 	%p1, %r20, 1;
	mov.f32 	%f82, 0f00000000;
	@%p1 bra 	$L__BB0_13;
	and.b32  	%r28, %r1, 31;
	cvt.u64.u32 	%rd3, %r28;
	add.s64 	%rd4, %rd2, %rd3;
	and.b32  	%r3, %r20, 15;
	setp.lt.u32 	%p2, %r20, 16;
	mov.f32 	%f82, 0f00000000;
	mov.b32 	%r46, 0;
	@%p2 bra 	$L__BB0_4;
	and.b32  	%r46, %r20, 2147483632;
	neg.s32 	%r44, %r46;
	mov.f32 	%f82, 0f00000000;
	mov.b32 	%r43, 0;
$L__BB0_3:
	.pragma "nounroll";
	cvt.u64.u32 	%rd11, %r43;
	add.s64 	%rd12, %rd4, %rd11;
	shl.b64 	%rd13, %rd12, 2;
	add.s64 	%rd14, %rd1, %rd13;
	ld.global.nc.f32 	%f18, [%rd14];
	add.f32 	%f19, %f82, %f18;
	ld.global.nc.f32 	%f20, [%rd14+128];
	add.f32 	%f21, %f19, %f20;
	ld.global.nc.f32 	%f22, [%rd14+256];
	add.f32 	%f23, %f21, %f22;
	ld.global.nc.f32 	%f24, [%rd14+384];
	add.f32 	%f25, %f23, %f24;
	ld.global.nc.f32 	%f26, [%rd14+512];
	add.f32 	%f27, %f25, %f26;
	ld.global.nc.f32 	%f28, [%rd14+640];
	add.f32 	%f29, %f27, %f28;
	ld.global.nc.f32 	%f30, [%rd14+768];
	add.f32 	%f31, %f29, %f30;
	ld.global.nc.f32 	%f32, [%rd14+896];
	add.f32 	%f33, %f31, %f32;
	ld.global.nc.f32 	%f34, [%rd14+1024];
	add.f32 	%f35, %f33, %f34;
	ld.global.nc.f32 	%f36, [%rd14+1152];
	add.f32 	%f37, %f35, %f36;
	ld.global.nc.f32 	%f38, [%rd14+1280];
	add.f32 	%f39, %f37, %f38;
	ld.global.nc.f32 	%f40, [%rd14+1408];
	add.f32 	%f41, %f39, %f40;
	ld.global.nc.f32 	%f42, [%rd14+1536];
	add.f32 	%f43, %f41, %f42;
	ld.global.nc.f32 	%f44, [%rd14+1664];
	add.f32 	%f45, %f43, %f44;
	ld.global.nc.f32 	%f46, [%rd14+1792];
	add.f32 	%f47, %f45, %f46;
	ld.global.nc.f32 	%f48, [%rd14+1920];
	add.f32 	%f82, %f47, %f48;
	add.s32 	%r44, %r44, 16;
	add.s32 	%r43, %r43, 512;
	setp.ne.s32 	%p3, %r44, 0;
	@%p3 bra 	$L__BB0_3;
$L__BB0_4:
	setp.eq.s32 	%p4, %r3, 0;
	@%p4 bra 	$L__BB0_13;
	and.b32  	%r11, %r20, 7;
	setp.lt.u32 	%p5, %r3, 8;
	@%p5 bra 	$L__BB0_7;
	shl.b32 	%r30, %r46, 5;
	cvt.u64.u32 	%rd15, %r30;
	add.s64 	%rd16, %rd4, %rd15;
	shl.b64 	%rd17, %rd16, 2;
	add.s64 	%rd18, %rd1, %rd17;
	ld.global.nc.f32 	%f50, [%rd18];
	add.f32 	%f51, %f82, %f50;
	add.s32 	%r31, %r30, 32;
	cvt.u64.u32 	%rd19, %r31;
	add.s64 	%rd20, %rd4, %rd19;
	shl.b64 	%rd21, %rd20, 2;
	add.s64 	%rd22, %rd1, %rd21;
	ld.global.nc.f32 	%f52, [%rd22];
	add.f32 	%f53, %f51, %f52;
	add.s32 	%r32, %r30, 64;
	cvt.u64.u32 	%rd23, %r32;
	add.s64 	%rd24, %rd4, %rd23;
	shl.b64 	%rd25, %rd24, 2;
	add.s64 	%rd26, %rd1, %rd25;
	ld.global.nc.f32 	%f54, [%rd26];
	add.f32 	%f55, %f53, %f54;
	add.s32 	%r33, %r30, 96;
	cvt.u64.u32 	%rd27, %r33;
	add.s64 	%rd28, %rd4, %rd27;
	shl.b64 	%rd29, %rd28, 2;
	add.s64 	%rd30, %rd1, %rd29;
	ld.global.nc.f32 	%f56, [%rd30];
	add.f32 	%f57, %f55, %f56;
	add.s32 	%r34, %r30, 128;
	cvt.u64.u32 	%rd31, %r34;
	add.s64 	%rd32, %rd4, %rd31;
	shl.b64 	%rd33, %rd32, 2;
	add.s64 	%rd34, %rd1, %rd33;
	ld.global.nc.f32 	%f58, [%rd34];
	add.f32 	%f59, %f57, %f58;
	add.s32 	%r35, %r30, 160;
	cvt.u64.u32 	%rd35, %r35;
	add.s64 	%rd36, %rd4, %rd35;
	shl.b64 	%rd37, %rd36, 2;
	add.s64 	%rd38, %rd1, %rd37;
	ld.global.nc.f32 	%f60, [%rd38];
	add.f32 	%f61, %f59, %f60;
	add.s32 	%r36, %r30, 192;
	cvt.u64.u32 	%rd39, %r36;
	add.s64 	%rd40, %rd4, %rd39;
	shl.b64 	%rd41, %rd40, 2;
	add.s64 	%rd42, %rd1, %rd41;
	ld.global.nc.f32 	%f62, [%rd42];
	add.f32 	%f63, %f61, %f62;
	add.s32 	%r37, %r30, 224;
	cvt.u64.u32 	%rd43, %r37;
	add.s64 	%rd44, %rd4, %rd43;
	shl.b64 	%rd45, %rd44, 2;
	add.s64 	%rd46, %rd1, %rd45;
	ld.global.nc.f32 	%f64, [%rd46];
	add.f32 	%f82, %f63, %f64;
	add.s32 	%r46, %r46, 8;
$L__BB0_7:
	setp.eq.s32 	%p6, %r11, 0;
	@%p6 bra 	$L__BB0_13;
	and.b32  	%r14, %r20, 3;
	setp.lt.u32 	%p7, %r11, 4;
	@%p7 bra 	$L__BB0_10;
	shl.b32 	%r38, %r46, 5;
	cvt.u64.u32 	%rd47, %r38;
	add.s64 	%rd48, %rd4, %rd47;
	shl.b64 	%rd49, %rd48, 2;
	add.s64 	%rd50, %rd1, %rd49;
	ld.global.nc.f32 	%f66, [%rd50];
	add.f32 	%f67, %f82, %f66;
	add.s32 	%r39, %r38, 32;
	cvt.u64.u32 	%rd51, %r39;
	add.s64 	%rd52, %rd4, %rd51;
	shl.b64 	%rd53, %rd52, 2;
	add.s64 	%rd54, %rd1, %rd53;
	ld.global.nc.f32 	%f68, [%rd54];
	add.f32 	%f69, %f67, %f68;
	add.s32 	%r40, %r38, 64;
	cvt.u64.u32 	%rd55, %r40;
	add.s64 	%rd56, %rd4, %rd55;
	shl.b64 	%rd57, %rd56, 2;
	add.s64 	%rd58, %rd1, %rd57;
	ld.global.nc.f32 	%f70, [%rd58];
	add.f32 	%f71, %f69, %f70;
	add.s32 	%r41, %r38, 96;
	cvt.u64.u32 	%rd59, %r41;
	add.s64 	%rd60, %rd4, %rd59;
	shl.b64 	%rd61, %rd60, 2;
	add.s64 	%rd62, %rd1, %rd61;
	ld.global.nc.f32 	%f72, [%rd62];
	add.f32 	%f82, %f71, %f72;
	add.s32 	%r46, %r46, 4;
$L__BB0_10:
	setp.eq.s32 	%p8, %r14, 0;
	@%p8 bra 	$L__BB0_13;
	shl.b32 	%r42, %r46, 5;
	cvt.u64.u32 	%rd63, %r42;
	add.s64 	%rd64, %rd2, %rd63;
	add.s64 	%rd65, %rd64, %rd3;
	shl.b64 	%rd66, %rd65, 2;
	add.s64 	%rd70, %rd1, %rd66;
	neg.s32 	%r48, %r14;
$L__BB0_12:
	.pragma "nounroll";
	ld.global.nc.f32 	%f73, [%rd70];
	add.f32 	%f82, %f82, %f73;
	add.s64 	%rd70, %rd70, 128;
	add.s32 	%r48, %r48, 1;
	setp.ne.s32 	%p9, %r48, 0;
	@%p9 bra 	$L__BB0_12;
$L__BB0_13:
	cvta.to.global.u64 	%rd67, %rd8;
	mul.wide.s32 	%rd68, %r2, 4;
	add.s64 	%rd69, %rd67, %rd68;
	st.global.f32 	[%rd69], %f82;
	ret;

}
	// .globl	_Z19strided_load_kernelPKfPfii
.visible .entry _Z19strided_load_kernelPKfPfii(
	.param .u64 .ptr .align 1 _Z19strided_load_kernelPKfPfii_param_0,
	.param .u64 .ptr .align 1 _Z19strided_load_kernelPKfPfii_param_1,
	.param .u32 _Z19strided_load_kernelPKfPfii_param_2,
	.param .u32 _Z19strided_load_kernelPKfPfii_param_3
)
{
	.reg .pred 	%p<10>;
	.reg .b32 	%r<32>;
	.reg .b32 	%f<83>;
	.reg .b64 	%rd<95>;

	ld.param.u64 	%rd16, [_Z19strided_load_kernelPKfPfii_param_0];
	ld.param.u64 	%rd15, [_Z19strided_load_kernelPKfPfii_param_1];
	ld.param.u32 	%r18, [_Z19strided_load_kernelPKfPfii_param_2];
	ld.param.s32 	%rd2, [_Z19strided_load_kernelPKfPfii_param_3];
	cvta.to.global.u64 	%rd1, %rd16;
	mov.u32 	%r19, %ctaid.x;
	mov.u32 	%r20, %ntid.x;
	mov.u32 	%r1, %tid.x;
	mad.lo.s32 	%r2, %r19, %r20, %r1;
	shr.s32 	%r21, %r2, 31;
	shr.u32 	%r22, %r21, 27;
	add.s32 	%r23, %r2, %r22;
	shr.s32 	%r24, %r23, 5;
	mul.wide.s32 	%rd17, %r24, %r18;
	shl.b64 	%rd3, %rd17, 5;
	setp.lt.s32 	%p1, %r18, 1;
	mov.f32 	%f82, 0f00000000;
	@%p1 bra 	$L__BB1_13;
	and.b32  	%r26, %r1, 31;
	cvt.u64.u32 	%rd4, %r26;
	add.s64 	%rd5, %rd3, %rd4;
	and.b32  	%r3, %r18, 15;
	setp.lt.u32 	%p2, %r18, 16;
	mov.f32 	%f82, 0f00000000;
	mov.b32 	%r29, 0;
	@%p2 bra 	$L__BB1_4;
	and.b32  	%r29, %r18, 2147483632;
	neg.s32 	%r27, %r29;
	mul.lo.s64 	%rd18, %rd5, %rd2;
	shl.b64 	%rd19, %rd18, 2;
	add.s64 	%rd93, %rd1, %rd19;
	shl.b64 	%rd7, %rd2, 11;
	shl.b64 	%rd8, %rd2, 7;
	mov.f32 	%f82, 0f00000000;
$L__BB1_3:
	.pragma "nounroll";
	ld.global.nc.f32 	%f18, [%rd93];
	add.f32 	%f19, %f82, %f18;
	add.s64 	%rd20, %rd93, %rd8;
	ld.global.nc.f32 	%f20, [%rd20];
	add.f32 	%f21, %f19, %f20;
	add.s64 	%rd21, %rd20, %rd8;
	ld.global.nc.f32 	%f22, [%rd21];
	add.f32 	%f23, %f21, %f22;
	add.s64 	%rd22, %rd21, %rd8;
	ld.global.nc.f32 	%f24, [%rd22];
	add.f32 	%f25, %f23, %f24;
	add.s64 	%rd23, %rd22, %rd8;
	ld.global.nc.f32 	%f26, [%rd23];
	add.f32 	%f27, %f25, %f26;
	add.s64 	%rd24, %rd23, %rd8;
	ld.global.nc.f32 	%f28, [%rd24];
	add.f32 	%f29, %f27, %f28;
	add.s64 	%rd25, %rd24, %rd8;
	ld.global.nc.f32 	%f30, [%rd25];
	add.f32 	%f31, %f29, %f30;
	add.s64 	%rd26, %rd25, %rd8;
	ld.global.nc.f32 	%f32, [%rd26];
	add.f32 	%f33, %f31, %f32;
	add.s64 	%rd27, %rd26, %rd8;
	ld.global.nc.f32 	%f34, [%rd27];
	add.f32 	%f35, %f33, %f34;
	add.s64 	%rd28, %rd27, %rd8;
	ld.global.nc.f32 	%f36, [%rd28];
	add.f32 	%f37, %f35, %f36;
	add.s64 	%rd29, %rd28, %rd8;
	ld.global.nc.f32 	%f38, [%rd29];
	add.f32 	%f39, %f37, %f38;
	add.s64 	%rd30, %rd29, %rd8;
	ld.global.nc.f32 	%f40, [%rd30];
	add.f32 	%f41, %f39, %f40;
	add.s64 	%rd31, %rd30, %rd8;
	ld.global.nc.f32 	%f42, [%rd31];
	add.f32 	%f43, %f41, %f42;
	add.s64 	%rd32, %rd31, %rd8;
	ld.global.nc.f32 	%f44, [%rd32];
	add.f32 	%f45, %f43, %f44;
	add.s64 	%rd33, %rd32, %rd8;
	ld.global.nc.f32 	%f46, [%rd33];
	add.f32 	%f47, %f45, %f46;
	add.s64 	%rd34, %rd33, %rd8;
	ld.global.nc.f32 	%f48, [%rd34];
	add.f32 	%f82, %f47, %f48;
	add.s32 	%r27, %r27, 16;
	add.s64 	%rd93, %rd93, %rd7;
	setp.ne.s32 	%p3, %r27, 0;
	@%p3 bra 	$L__BB1_3;
$L__BB1_4:
	setp.eq.s32 	%p4, %r3, 0;
	@%p4 bra 	$L__BB1_13;
	and.b32  	%r9, %r18, 7;
	setp.lt.u32 	%p5, %r3, 8;
	@%p5 bra 	$L__BB1_7;
	mul.wide.u32 	%rd35, %r29, 32;
	add.s64 	%rd36, %rd5, %rd35;
	mul.lo.s64 	%rd37, %rd36, %rd2;
	shl.b64 	%rd38, %rd37, 2;
	add.s64 	%rd39, %rd1, %rd38;
	ld.global.nc.f32 	%f50, [%rd39];
	add.f32 	%f51, %f82, %f50;
	add.s64 	%rd40, %rd36, 32;
	mul.lo.s64 	%rd41, %rd40, %rd2;
	shl.b64 	%rd42, %rd41, 2;
	add.s64 	%rd43, %rd1, %rd42;
	ld.global.nc.f32 	%f52, [%rd43];
	add.f32 	%f53, %f51, %f52;
	add.s64 	%rd44, %rd36, 64;
	mul.lo.s64 	%rd45, %rd44, %rd2;
	shl.b64 	%rd46, %rd45, 2;
	add.s64 	%rd47, %rd1, %rd46;
	ld.global.nc.f32 	%f54, [%rd47];
	add.f32 	%f55, %f53, %f54;
	add.s64 	%rd48, %rd36, 96;
	mul.lo.s64 	%rd49, %rd48, %rd2;
	shl.b64 	%rd50, %rd49, 2;
	add.s64 	%rd51, %rd1, %rd50;
	ld.global.nc.f32 	%f56, [%rd51];
	add.f32 	%f57, %f55, %f56;
	add.s64 	%rd52, %rd36, 128;
	mul.lo.s64 	%rd53, %rd52, %rd2;
	shl.b64 	%rd54, %rd53, 2;
	add.s64 	%rd55, %rd1, %rd54;
	ld.global.nc.f32 	%f58, [%rd55];
	add.f32 	%f59, %f57, %f58;
	add.s64 	%rd56, %rd36, 160;
	mul.lo.s64 	%rd57, %rd56, %rd2;
	shl.b64 	%rd58, %rd57, 2;
	add.s64 	%rd59, %rd1, %rd58;
	ld.global.nc.f32 	%f60, [%rd59];
	add.f32 	%f61, %f59, %f60;
	add.s64 	%rd60, %rd36, 192;
	mul.lo.s64 	%rd61, %rd60, %rd2;
	shl.b64 	%rd62, %rd61, 2;
	add.s64 	%rd63, %rd1, %rd62;
	ld.global.nc.f32 	%f62, [%rd63];
	add.f32 	%f63, %f61, %f62;
	add.s64 	%rd64, %rd36, 224;
	mul.lo.s64 	%rd65, %rd64, %rd2;
	shl.b64 	%rd66, %rd65, 2;
	add.s64 	%rd67, %rd1, %rd66;
	ld.global.nc.f32 	%f64, [%rd67];
	add.f32 	%f82, %f63, %f64;
	add.s32 	%r29, %r29, 8;
$L__BB1_7:
	setp.eq.s32 	%p6, %r9, 0;
	@%p6 bra 	$L__BB1_13;
	and.b32  	%r12, %r18, 3;
	setp.lt.u32 	%p7, %r9, 4;
	@%p7 bra 	$L__BB1_10;
	mul.wide.u32 	%rd68, %r29, 32;
	add.s64 	%rd69, %rd5, %rd68;
	mul.lo.s64 	%rd70, %rd69, %rd2;
	shl.b64 	%rd71, %rd70, 2;
	add.s64 	%rd72, %rd1, %rd71;
	ld.global.nc.f32 	%f66, [%rd72];
	add.f32 	%f67, %f82, %f66;
	add.s64 	%rd73, %rd69, 32;
	mul.lo.s64 	%rd74, %rd73, %rd2;
	shl.b64 	%rd75, %rd74, 2;
	add.s64 	%rd76, %rd1, %rd75;
	ld.global.nc.f32 	%f68, [%rd76];
	add.f32 	%f69, %f67, %f68;
	add.s64 	%rd77, %rd69, 64;
	mul.lo.s64 	%rd78, %rd77, %rd2;
	shl.b64 	%rd79, %rd78, 2;
	add.s64 	%rd80, %rd1, %rd79;
	ld.global.nc.f32 	%f70, [%rd80];
	add.f32 	%f71, %f69, %f70;
	add.s64 	%rd81, %rd69, 96;
	mul.lo.s64 	%rd82, %rd81, %rd2;
	shl.b64 	%rd83, %rd82, 2;
	add.s64 	%rd84, %rd1, %rd83;
	ld.global.nc.f32 	%f72, [%rd84];
	add.f32 	%f82, %f71, %f72;
	add.s32 	%r29, %r29, 4;
$L__BB1_10:
	setp.eq.s32 	%p8, %r12, 0;
	@%p8 bra 	$L__BB1_13;
	mul.wide.u32 	%rd85, %r29, 32;
	add.s64 	%rd86, %rd3, %rd85;
	add.s64 	%rd87, %rd86, %rd4;
	mul.lo.s64 	%rd88, %rd87, %rd2;
	shl.b64 	%rd89, %rd88, 2;
	add.s64 	%rd94, %rd1, %rd89;
	shl.b64 	%rd12, %rd2, 7;
	neg.s32 	%r31, %r12;
$L__BB1_12:
	.pragma "nounroll";
	ld.global.nc.f32 	%f73, [%rd94];
	add.f32 	%f82, %f82, %f73;
	add.s64 	%rd94, %rd94, %rd12;
	add.s32 	%r31, %r31, 1;
	setp.ne.s32 	%p9, %r31, 0;
	@%p9 bra 	$L__BB1_12;
$L__BB1_13:
	cvta.to.global.u64 	%rd90, %rd15;
	mul.wide.s32 	%rd91, %r2, 4;
	add.s64 	%rd92, %rd90, %rd91;
	st.global.f32 	[%rd92], %f82;
	ret;

}


// ===== COMPILED SASS (sm_100) =====

	.target	sm_100

	.elftype	@"ET_EXEC"


//--------------------- .note.nv.tkinfo           --------------------------
	.section	.note.nv.tkinfo,"",@"SHT_NOTE"
	.sectionflags	@"SHF_NOTE_NV_TKINFO"
	.tkinfo
        /*0018*/ 	.word	0x00000002
        /*0030*/ 	.string	""
        /*0030*/ 	.string	"ptxas"
        /*0030*/ 	.string	"Cuda compilation tools, release 13.0, V13.0.88"
        /*0030*/ 	.string	"Build cuda_13.0.r13.0/compiler.36424714_0"
        /*0030*/ 	.string	"-arch sm_100 -m 64 "



//--------------------- .note.nv.cuinfo           --------------------------
	.section	.note.nv.cuinfo,"",@"SHT_NOTE"
	.sectionflags	@"SHF_NOTE_NV_CUINFO"
        /*0018*/ 	.short	0x0002
        /*001a*/ 	.short	0x0064
        /*001c*/ 	.short	0x0082
	.zero		2


//--------------------- .nv.info                  --------------------------
	.section	.nv.info,"",@"SHT_CUDA_INFO"
	.align	4


	//----- nvinfo : EIATTR_REGCOUNT
	.align		4
        /*0000*/ 	.byte	0x04, 0x2f
        /*0002*/ 	.short	(.L_1 - .L_0)
	.align		4
.L_0:
        /*0004*/ 	.word	index@(_Z21coalesced_load_kernelPKfPfi)
        /*0008*/ 	.word	0x0000001f


	//----- nvinfo : EIATTR_FRAME_SIZE
	.align		4
.L_1:
        /*000c*/ 	.byte	0x04, 0x11
        /*000e*/ 	.short	(.L_3 - .L_2)
	.align		4
.L_2:
        /*0010*/ 	.word	index@(_Z21coalesced_load_kernelPKfPfi)
        /*0014*/ 	.word	0x00000000


	//----- nvinfo : EIATTR_REGCOUNT
	.align		4
.L_3:
        /*0018*/ 	.byte	0x04, 0x2f
        /*001a*/ 	.short	(.L_5 - .L_4)
	.align		4
.L_4:
        /*001c*/ 	.word	index@(_Z19strided_load_kernelPKfPfii)
        /*0020*/ 	.word	0x00000020


	//----- nvinfo : EIATTR_FRAME_SIZE
	.align		4
.L_5:
        /*0024*/ 	.byte	0x04, 0x11
        /*0026*/ 	.short	(.L_7 - .L_6)
	.align		4
.L_6:
        /*0028*/ 	.word	index@(_Z19strided_load_kernelPKfPfii)
        /*002c*/ 	.word	0x00000000


	//----- nvinfo : EIATTR_MIN_STACK_SIZE
	.align		4
.L_7:
        /*0030*/ 	.byte	0x04, 0x12
        /*0032*/ 	.short	(.L_9 - .L_8)
	.align		4
.L_8:
        /*0034*/ 	.word	index@(_Z19strided_load_kernelPKfPfii)
        /*0038*/ 	.word	0x00000000


	//----- nvinfo : EIATTR_MIN_STACK_SIZE
	.align		4
.L_9:
        /*003c*/ 	.byte	0x04, 0x12
        /*003e*/ 	.short	(.L_11 - .L_10)
	.align		4
.L_10:
        /*0040*/ 	.word	index@(_Z21coalesced_load_kernelPKfPfi)
        /*0044*/ 	.word	0x00000000
.L_11:


//--------------------- .nv.compat                --------------------------
	.section	.nv.compat,"",@"SHT_CUDA_COMPAT_INFO"
	.align	4
        /*0000*/ 	.byte	0x02, 0x09, 0x00, 0x00, 0x02, 0x02, 0x01, 0x00, 0x02, 0x05, 0x05, 0x00, 0x03, 0x07, 0x01, 0x01
        /*0010*/ 	.byte	0x02, 0x03, 0x00, 0x00, 0x02, 0x06, 0x01, 0x00, 0x04, 0x0b, 0x08, 0x00, 0x09, 0x00, 0x00, 0x00
        /*0020*/ 	.byte	0x00, 0x00, 0x00, 0x00


//--------------------- .nv.info._Z19strided_load_kernelPKfPfii --------------------------
	.section	.nv.info._Z19strided_load_kernelPKfPfii,"",@"SHT_CUDA_INFO"
	.sectionflags	@""
	.align	4


	//----- nvinfo : EIATTR_CUDA_API_VERSION
	.align		4
        /*0000*/ 	.byte	0x04, 0x37
        /*0002*/ 	.short	(.L_13 - .L_12)
.L_12:
        /*0004*/ 	.word	0x00000082


	//----- nvinfo : EIATTR_KPARAM_INFO
	.align		4
.L_13:
        /*0008*/ 	.byte	0x04, 0x17
        /*000a*/ 	.short	(.L_15 - .L_14)
.L_14:
        /*000c*/ 	.word	0x00000000
        /*0010*/ 	.short	0x0003
        /*0012*/ 	.short	0x0014
        /*0014*/ 	.byte	0x00, 0xf0, 0x11, 0x00


	//----- nvinfo : EIATTR_KPARAM_INFO
	.align		4
.L_15:
        /*0018*/ 	.byte	0x04, 0x17
        /*001a*/ 	.short	(.L_17 - .L_16)
.L_16:
        /*001c*/ 	.word	0x00000000
        /*0020*/ 	.short	0x0002
        /*0022*/ 	.short	0x0010
        /*0024*/ 	.byte	0x00, 0xf0, 0x11, 0x00


	//----- nvinfo : EIATTR_KPARAM_INFO
	.align		4
.L_17:
        /*0028*/ 	.byte	0x04, 0x17
        /*002a*/ 	.short	(.L_19 - .L_18)
.L_18:
        /*002c*/ 	.word	0x00000000
        /*0030*/ 	.short	0x0001
        /*0032*/ 	.short	0x0008
        /*0034*/ 	.byte	0x00, 0xf5, 0x21, 0x00


	//----- nvinfo : EIATTR_KPARAM_INFO
	.align		4
.L_19:
        /*0038*/ 	.byte	0x04, 0x17
        /*003a*/ 	.short	(.L_21 - .L_20)
.L_20:
        /*003c*/ 	.word	0x00000000
        /*0040*/ 	.short	0x0000
        /*0042*/ 	.short	0x0000
        /*0044*/ 	.byte	0x00, 0xf5, 0x21, 0x00


	//----- nvinfo : EIATTR_SPARSE_MMA_MASK
	.align		4
.L_21:
        /*0048*/ 	.byte	0x03, 0x50
        /*004a*/ 	.short	0x0000


	//----- nvinfo : EIATTR_MAXREG_COUNT
	.align		4
        /*004c*/ 	.byte	0x03, 0x1b
        /*004e*/ 	.short	0x00ff


	//----- nvinfo : EIATTR_MERCURY_ISA_VERSION
	.align		4
        /*0050*/ 	.byte	0x03, 0x5f
        /*0052*/ 	.short	0x0101


	//----- nvinfo : EIATTR_VRC_CTA_INIT_COUNT
	.align		4
        /*0054*/ 	.byte	0x02, 0x4a
	.zero		1
	.zero		1


	//----- nvinfo : EIATTR_EXIT_INSTR_OFFSETS
	.align		4
        /*0058*/ 	.byte	0x04, 0x1c
        /*005a*/ 	.short	(.L_23 - .L_22)


	//   ....[0]....
.L_22:
        /*005c*/ 	.word	0x000010c0


	//----- nvinfo : EIATTR_CBANK_PARAM_SIZE
	.align		4
.L_23:
        /*0060*/ 	.byte	0x03, 0x19
        /*0062*/ 	.short	0x0018


	//----- nvinfo : EIATTR_PARAM_CBANK
	.align		4
        /*0064*/ 	.byte	0x04, 0x0a
        /*0066*/ 	.short	(.L_25 - .L_24)
	.align		4
.L_24:
        /*0068*/ 	.word	index@(.nv.constant0._Z19strided_load_kernelPKfPfii)
        /*006c*/ 	.short	0x0380
        /*006e*/ 	.short	0x0018


	//----- nvinfo : EIATTR_SW_WAR
	.align		4
.L_25:
        /*0070*/ 	.byte	0x04, 0x36
        /*0072*/ 	.short	(.L_27 - .L_26)
.L_26:
        /*0074*/ 	.word	0x00000008
.L_27:


//--------------------- .nv.info._Z21coalesced_load_kernelPKfPfi --------------------------
	.section	.nv.info._Z21coalesced_load_kernelPKfPfi,"",@"SHT_CUDA_INFO"
	.sectionflags	@""
	.align	4


	//----- nvinfo : EIATTR_CUDA_API_VERSION
	.align		4
        /*0000*/ 	.byte	0x04, 0x37
        /*0002*/ 	.short	(.L_29 - .L_28)
.L_28:
        /*0004*/ 	.word	0x00000082


	//----- nvinfo : EIATTR_KPARAM_INFO
	.align		4
.L_29:
        /*0008*/ 	.byte	0x04, 0x17
        /*000a*/ 	.short	(.L_31 - .L_30)
.L_30:
        /*000c*/ 	.word	0x00000000
        /*0010*/ 	.short	0x0002
        /*0012*/ 	.short	0x0010
        /*0014*/ 	.byte	0x00, 0xf0, 0x11, 0x00


	//----- nvinfo : EIATTR_KPARAM_INFO
	.align		4
.L_31:
        /*0018*/ 	.byte	0x04, 0x17
        /*001a*/ 	.short	(.L_33 - .L_32)
.L_32:
        /*001c*/ 	.word	0x00000000
        /*0020*/ 	.short	0x0001
        /*0022*/ 	.short	0x0008
        /*0024*/ 	.byte	0x00, 0xf5, 0x21, 0x00


	//----- nvinfo : EIATTR_KPARAM_INFO
	.align		4
.L_33:
        /*0028*/ 	.byte	0x04, 0x17
        /*002a*/ 	.short	(.L_35 - .L_34)
.L_34:
        /*002c*/ 	.word	0x00000000
        /*0030*/ 	.short	0x0000
        /*0032*/ 	.short	0x0000
        /*0034*/ 	.byte	0x00, 0xf5, 0x21, 0x00


	//----- nvinfo : EIATTR_SPARSE_MMA_MASK
	.align		4
.L_35:
        /*0038*/ 	.byte	0x03, 0x50
        /*003a*/ 	.short	0x0000


	//----- nvinfo : EIATTR_MAXREG_COUNT
	.align		4
        /*003c*/ 	.byte	0x03, 0x1b
        /*003e*/ 	.short	0x00ff


	//----- nvinfo : EIATTR_MERCURY_ISA_VERSION
	.align		4
        /*0040*/ 	.byte	0x03, 0x5f
        /*0042*/ 	.short	0x0101


	//----- nvinfo : EIATTR_VRC_CTA_INIT_COUNT
	.align		4
        /*0044*/ 	.byte	0x02, 0x4a
	.zero		1
	.zero		1


	//----- nvinfo : EIATTR_EXIT_INSTR_OFFSETS
	.align		4
        /*0048*/ 	.byte	0x04, 0x1c
        /*004a*/ 	.short	(.L_37 - .L_36)


	//   ....[0]....
.L_36:
        /*004c*/ 	.word	0x00000bc0


	//----- nvinfo : EIATTR_CBANK_PARAM_SIZE
	.align		4
.L_37:
        /*0050*/ 	.byte	0x03, 0x19
        /*0052*/ 	.short	0x0014


	//----- nvinfo : EIATTR_PARAM_CBANK
	.align		4
        /*0054*/ 	.byte	0x04, 0x0a
        /*0056*/ 	.short	(.L_39 - .L_38)
	.align		4
.L_38:
        /*0058*/ 	.word	index@(.nv.constant0._Z21coalesced_load_kernelPKfPfi)
        /*005c*/ 	.short	0x0380
        /*005e*/ 	.short	0x0014


	//----- nvinfo : EIATTR_SW_WAR
	.align		4
.L_39:
        /*0060*/ 	.byte	0x04, 0x36
        /*0062*/ 	.short	(.L_41 - .L_40)
.L_40:
        /*0064*/ 	.word	0x00000008
.L_41:


//--------------------- .nv.callgraph             --------------------------
	.section	.nv.callgraph,"",@"SHT_CUDA_CALLGRAPH"
	.align	4
	.sectionentsize	8
	.align		4
        /*0000*/ 	.word	0x00000000
	.align		4
        /*0004*/ 	.word	0xffffffff
	.align		4
        /*0008*/ 	.word	0x00000000
	.align		4
        /*000c*/ 	.word	0xfffffffe
	.align		4
        /*0010*/ 	.word	0x00000000
	.align		4
        /*0014*/ 	.word	0xfffffffd
	.align		4
        /*0018*/ 	.word	0x00000000
	.align		4
        /*001c*/ 	.word	0xfffffffc


//--------------------- .text._Z19strided_load_kernelPKfPfii --------------------------
	.section	.text._Z19strided_load_kernelPKfPfii,"ax",@progbits
	.align	128
        .global         _Z19strided_load_kernelPKfPfii
        .type           _Z19strided_load_kernelPKfPfii,@function
        .size           _Z19strided_load_kernelPKfPfii,(.L_x_14 - _Z19strided_load_kernelPKfPfii)
        .other          _Z19strided_load_kernelPKfPfii,@"STO_CUDA_ENTRY STV_DEFAULT"
_Z19strided_load_kernelPKfPfii:
.text._Z19strided_load_kernelPKfPfii:
[----:B------:R-:W-:Y:S01]  /*0000*/  LDC R1, c[0x0][0x37c] ;  /* 0x0000df00ff017b82 */ /* 0x000fe20000000800 */
[----:B------:R-:W0:Y:S07]  /*0010*/  S2R R5, SR_TID.X ;  /* 0x0000000000057919 */ /* 0x000e2e0000002100 */
[----:B------:R-:W0:Y:S01]  /*0020*/  S2UR UR5, SR_CTAID.X ;  /* 0x00000000000579c3 */ /* 0x000e220000002500 */
[----:B------:R-:W1:Y:S01]  /*0030*/  LDCU UR4, c[0x0][0x390] ;  /* 0x00007200ff0477ac */ /* 0x000e620008000800 */
[----:B------:R-:W-:Y:S01]  /*0040*/  HFMA2 R28, -RZ, RZ, 0, 0 ;  /* 0x00000000ff1c7431 */ /* 0x000fe200000001ff */
[----:B------:R-:W2:Y:S05]  /*0050*/  LDCU.64 UR8, c[0x0][0x358] ;  /* 0x00006b00ff0877ac */ /* 0x000eaa0008000a00 */
[----:B------:R-:W0:Y:S01]  /*0060*/  LDC R0, c[0x0][0x360] ;  /* 0x0000d800ff007b82 */ /* 0x000e220000000800 */
[----:B-1----:R-:W-:Y:S01]  /*0070*/  UISETP.GE.AND UP0, UPT, UR4, 0x1, UPT ;  /* 0x000000010400788c */ /* 0x002fe2000bf06270 */
[----:B0-----:R-:W-:-:S05]  /*0080*/  IMAD R0, R0, UR5, R5 ;  /* 0x0000000500007c24 */ /* 0x001fca000f8e0205 */
[----:B------:R-:W-:-:S04]  /*0090*/  SHF.R.S32.HI R3, RZ, 0x1f, R0 ;  /* 0x0000001fff037819 */ /* 0x000fc80000011400 */
[----:B------:R-:W-:Y:S01]  /*00a0*/  LEA.HI R2, R3, R0, RZ, 0x5 ;  /* 0x0000000003027211 */ /* 0x000fe200078f28ff */
[----:B--2---:R-:W-:Y:S06]  /*00b0*/  BRA.U !UP0, `(.L_x_0) ;  /* 0x0000000d08f47547 */ /* 0x004fec000b800000 */
[----:B------:R-:W0:Y:S01]  /*00c0*/  LDC R3, c[0x0][0x394] ;  /* 0x0000e500ff037b82 */ /* 0x000e220000000800 */
[----:B------:R-:W-:Y:S01]  /*00d0*/  SHF.R.S32.HI R2, RZ, 0x5, R2 ;  /* 0x00000005ff027819 */ /* 0x000fe20000011402 */
[----:B------:R-:W-:Y:S01]  /*00e0*/  UISETP.GE.U32.AND UP1, UPT, UR4, 0x10, UPT ;  /* 0x000000100400788c */ /* 0x000fe2000bf26070 */
[----:B------:R-:W-:Y:S01]  /*00f0*/  LOP3.LUT R4, R5, 0x1f, RZ, 0xc0, !PT ;  /* 0x0000001f05047812 */ /* 0x000fe200078ec0ff */
[----:B------:R-:W-:Y:S01]  /*0100*/  ULOP3.LUT UR5, UR4, 0xf, URZ, 0xc0, !UPT ;  /* 0x0000000f04057892 */ /* 0x000fe2000f8ec0ff */
[----:B------:R-:W-:Y:S01]  /*0110*/  MOV R28, RZ ;  /* 0x000000ff001c7202 */ /* 0x000fe20000000f00 */
[----:B------:R-:W-:Y:S02]  /*0120*/  IMAD.WIDE R6, R2, UR4, RZ ;  /* 0x0000000402067c25 */ /* 0x000fe4000f8e02ff */
[----:B------:R-:W-:Y:S02]  /*0130*/  UISETP.NE.AND UP0, UPT, UR5, URZ, UPT ;  /* 0x000000ff0500728c */ /* 0x000fe4000bf05270 */
[C---:B------:R-:W-:Y:S01]  /*0140*/  IMAD.SHL.U32 R12, R6.reuse, 0x20, RZ ;  /* 0x00000020060c7824 */ /* 0x040fe200078e00ff */
[----:B------:R-:W-:Y:S01]  /*0150*/  SHF.L.U64.HI R13, R6, 0x5, R7 ;  /* 0x00000005060d7819 */ /* 0x000fe20000010207 */
[----:B------:R-:W-:-:S03]  /*0160*/  IMAD.MOV.U32 R5, RZ, RZ, RZ ;  /* 0x000000ffff057224 */ /* 0x000fc600078e00ff */
[----:B------:R-:W-:-:S04]  /*0170*/  IADD3 R14, P0, PT, R4, R12, RZ ;  /* 0x0000000c040e7210 */ /* 0x000fc80007f1e0ff */
[----:B------:R-:W-:Y:S02]  /*0180*/  IADD3.X R15, PT, PT, RZ, R13, RZ, P0, !PT ;  /* 0x0000000dff0f7210 */ /* 0x000fe400007fe4ff */
[----:B0-----:R-:W-:Y:S01]  /*0190*/  SHF.R.S32.HI R6, RZ, 0x1f, R3 ;  /* 0x0000001fff067819 */ /* 0x001fe20000011403 */
[----:B------:R-:W-:Y:S06]  /*01a0*/  BRA.U !UP1, `(.L_x_1) ;  /* 0x0000000509487547 */ /* 0x000fec000b800000 */
[----:B------:R-:W0:Y:S01]  /*01b0*/  LDCU.64 UR10, c[0x0][0x380] ;  /* 0x00007000ff0a77ac */ /* 0x000e220008000a00 */
[-C--:B------:R-:W-:Y:S01]  /*01c0*/  IMAD R5, R15, R3.reuse, RZ ;  /* 0x000000030f057224 */ /* 0x080fe200078e02ff */
[C---:B------:R-:W-:Y:S01]  /*01d0*/  SHF.L.U64.HI R7, R3.reuse, 0xb, R6 ;  /* 0x0000000b03077819 */ /* 0x040fe20000010206 */
[----:B------:R-:W-:Y:S01]  /*01e0*/  IMAD.WIDE.U32 R8, R14, R3, RZ ;  /* 0x000000030e087225 */ /* 0x000fe200078e00ff */
[----:B------:R-:W-:Y:S01]  /*01f0*/  ULOP3.LUT UR6, UR4, 0x7ffffff0, URZ, 0xc0, !UPT ;  /* 0x7ffffff004067892 */ /* 0x000fe2000f8ec0ff */
[----:B------:R-:W-:Y:S02]  /*0200*/  SHF.L.U32 R2, R3, 0x7, RZ ;  /* 0x0000000703027819 */ /* 0x000fe400000006ff */
[----:B------:R-:W-:Y:S01]  /*0210*/  IMAD R5, R6, R14, R5 ;  /* 0x0000000e06057224 */ /* 0x000fe200078e0205 */
[----:B------:R-:W-:Y:S01]  /*0220*/  UIADD3 UR7, UPT, UPT, -UR6, URZ, URZ ;  /* 0x000000ff06077290 */ /* 0x000fe2000fffe1ff */
[----:B------:R-:W-:Y:S02]  /*0230*/  IMAD.MOV.U32 R28, RZ, RZ, RZ ;  /* 0x000000ffff1c7224 */ /* 0x000fe400078e00ff */
[----:B------:R-:W-:Y:S01]  /*0240*/  IMAD.IADD R9, R9, 0x1, R5 ;  /* 0x0000000109097824 */ /* 0x000fe200078e0205 */
[----:B------:R-:W-:-:S02]  /*0250*/  MOV R5, UR6 ;  /* 0x0000000600057c02 */ /* 0x000fc40008000f00 */
[----:B0-----:R-:W-:-:S04]  /*0260*/  LEA R10, P0, R8, UR10, 0x2 ;  /* 0x0000000a080a7c11 */ /* 0x001fc8000f8010ff */
[----:B------:R-:W-:Y:S02]  /*0270*/  LEA.HI.X R9, R8, UR11, R9, 0x2, P0 ;  /* 0x0000000b08097c11 */ /* 0x000fe400080f1409 */
[----:B------:R-:W-:-:S07]  /*0280*/  SHF.L.U64.HI R8, R3, 0x7, R6 ;  /* 0x0000000703087819 */ /* 0x000fce0000010206 */
.L_x_2:
[----:B------:R-:W-:Y:S01]  /*0290*/  IMAD.MOV.U32 R11, RZ, RZ, R9 ;  /* 0x000000ffff0b7224 */ /* 0x000fe200078e0009 */
[----:B------:R-:W-:-:S04]  /*02a0*/  IADD3 R16, P0, PT, R10, R2, RZ ;  /* 0x000000020a107210 */ /* 0x000fc80007f1e0ff */
[----:B------:R-:W2:Y:S01]  /*02b0*/  LDG.E.CONSTANT R29, desc[UR8][R10.64] ;  /* 0x000000080a1d7981 */ /* 0x000ea2000c1e9900 */
[----:B------:R-:W-:Y:S02]  /*02c0*/  IADD3.X R17, PT, PT, R9, R8, RZ, P0, !PT ;  /* 0x0000000809117210 */ /* 0x000fe400007fe4ff */
[----:B------:R-:W-:-:S03]  /*02d0*/  IADD3 R20, P0, PT, R16, R2, RZ ;  /* 0x0000000210147210 */ /* 0x000fc60007f1e0ff */
[----:B------:R0:W3:Y:S02]  /*02e0*/  LDG.E.CONSTANT R27, desc[UR8][R16.64] ;  /* 0x00000008101b7981 */ /* 0x0000e4000c1e9900 */
[----:B------:R-:W-:Y:S01]  /*02f0*/  IMAD.X R21, R17, 0x1, R8, P0 ;  /* 0x0000000111157824 */ /* 0x000fe200000e0608 */
[----:B------:R-:W-:-:S04]  /*0300*/  IADD3 R22, P0, PT, R20, R2, RZ ;  /* 0x0000000214167210 */ /* 0x000fc80007f1e0ff */
[----:B------:R-:W4:Y:S01]  /*0310*/  LDG.E.CONSTANT R26, desc[UR8][R20.64] ;  /* 0x00000008141a7981 */ /* 0x000f22000c1e9900 */
[----:B------:R-:W-:Y:S02]  /*0320*/  IADD3.X R23, PT, PT, R21, R8, RZ, P0, !PT ;  /* 0x0000000815177210 */ /* 0x000fe400007fe4ff */
[----:B0-----:R-:W-:-:S03]  /*0330*/  IADD3 R16, P0, PT, R22, R2, RZ ;  /* 0x0000000216107210 */ /* 0x001fc60007f1e0ff */
[----:B------:R-:W5:Y:S02]  /*0340*/  LDG.E.CONSTANT R25, desc[UR8][R22.64] ;  /* 0x0000000816197981 */ /* 0x000f64000c1e9900 */
[----:B------:R-:W-:Y:S01]  /*0350*/  IMAD.X R17, R23, 0x1, R8, P0 ;  /* 0x0000000117117824 */ /* 0x000fe200000e0608 */
[----:B------:R-:W-:-:S04]  /*0360*/  IADD3 R18, P0, PT, R16, R2, RZ ;  /* 0x0000000210127210 */ /* 0x000fc80007f1e0ff */
[----:B------:R0:W5:Y:S01]  /*0370*/  LDG.E.CONSTANT R24, desc[UR8][R16.64] ;  /* 0x0000000810187981 */ /* 0x000162000c1e9900 */
[----:B------:R-:W-:-:S05]  /*0380*/  IADD3.X R19, PT, PT, R17, R8, RZ, P0, !PT ;  /* 0x0000000811137210 */ /* 0x000fca00007fe4ff */
[----:B------:R-:W5:Y:S01]  /*0390*/  LDG.E.CONSTANT R11, desc[UR8][R18.64] ;  /* 0x00000008120b7981 */ /* 0x000f62000c1e9900 */
[----:B0-----:R-:W-:-:S05]  /*03a0*/  IADD3 R16, P0, PT, R18, R2, RZ ;  /* 0x0000000212107210 */ /* 0x001fca0007f1e0ff */
[----:B------:R-:W-:-:S05]  /*03b0*/  IMAD.X R17, R19, 0x1, R8, P0 ;  /* 0x0000000113117824 */ /* 0x000fca00000e0608 */
[----:B------:R2:W5:Y:S01]  /*03c0*/  LDG.E.CONSTANT R18, desc[UR8][R16.64] ;  /* 0x0000000810127981 */ /* 0x000562000c1e9900 */
[----:B------:R-:W-:-:S04]  /*03d0*/  IADD3 R20, P0, PT, R16, R2, RZ ;  /* 0x0000000210147210 */ /* 0x000fc80007f1e0ff */
[----:B------:R-:W-:Y:S02]  /*03e0*/  IADD3.X R21, PT, PT, R17, R8, RZ, P0, !PT ;  /* 0x0000000811157210 */ /* 0x000fe400007fe4ff */
[----:B------:R-:W-:-:S03]  /*03f0*/  IADD3 R22, P0, PT, R20, R2, RZ ;  /* 0x0000000214167210 */ /* 0x000fc60007f1e0ff */
[----:B------:R-:W5:Y:S02]  /*0400*/  LDG.E.CONSTANT R20, desc[UR8][R20.64] ;  /* 0x0000000814147981 */ /* 0x000f64000c1e9900 */
[----:B------:R-:W-:Y:S02]  /*0410*/  IMAD.X R23, R21, 0x1, R8, P0 ;  /* 0x0000000115177824 */ /* 0x000fe400000e0608 */
[----:B--2---:R-:W-:Y:S01]  /*0420*/  FADD R16, R29, R28 ;  /* 0x0000001c1d107221 */ /* 0x004fe20000000000 */
[----:B------:R-:W-:Y:S02]  /*0430*/  IADD3 R28, P0, PT, R22, R2, RZ ;  /* 0x00000002161c7210 */ /* 0x000fe40007f1e0ff */
[----:B------:R-:W2:Y:S02]  /*0440*/  LDG.E.CONSTANT R22, desc[UR8][R22.64] ;  /* 0x0000000816167981 */ /* 0x000ea4000c1e9900 */
[----:B------:R-:W-:Y:S01]  /*0450*/  IADD3.X R29, PT, PT, R23, R8, RZ, P0, !PT ;  /* 0x00000008171d7210 */ /* 0x000fe200007fe4ff */
[----:B---3--:R-:W-:Y:S01]  /*0460*/  FADD R27, R16, R27 ;  /* 0x0000001b101b7221 */ /* 0x008fe20000000000 */
[----:B------:R-:W-:-:S03]  /*0470*/  IADD3 R16, P0, PT, R28, R2, RZ ;  /* 0x000000021c107210 */ /* 0x000fc60007f1e0ff */
[----:B------:R4:W3:Y:S02]  /*0480*/  LDG.E.CONSTANT R19, desc[UR8][R28.64] ;  /* 0x000000081c137981 */ /* 0x0008e4000c1e9900 */
[----:B------:R-:W-:-:S05]  /*0490*/  IMAD.X R17, R29, 0x1, R8, P0 ;  /* 0x000000011d117824 */ /* 0x000fca00000e0608 */
[----:B------:R0:W3:Y:S01]  /*04a0*/  LDG.E.CONSTANT R21, desc[UR8][R16.64] ;  /* 0x0000000810157981 */ /* 0x0000e2000c1e9900 */
[----:B----4-:R-:W-:Y:S01]  /*04b0*/  FADD R28, R27, R26 ;  /* 0x0000001a1b1c7221 */ /* 0x010fe20000000000 */
[----:B------:R-:W-:-:S04]  /*04c0*/  IADD3 R26, P0, PT, R16, R2, RZ ;  /* 0x00000002101a7210 */ /* 0x000fc80007f1e0ff */
[----:B------:R-:W-:Y:S01]  /*04d0*/  IADD3.X R27, PT, PT, R17, R8, RZ, P0, !PT ;  /* 0x00000008111b7210 */ /* 0x000fe200007fe4ff */
[----:B-----5:R-:W-:Y:S01]  /*04e0*/  FADD R25, R28, R25 ;  /* 0x000000191c197221 */ /* 0x020fe20000000000 */
[----:B0-----:R-:W-:-:S03]  /*04f0*/  IADD3 R16, P0, PT, R26, R2, RZ ;  /* 0x000000021a107210 */ /* 0x001fc60007f1e0ff */
[----:B------:R0:W4:Y:S02]  /*0500*/  LDG.E.CONSTANT R23, desc[UR8][R26.64] ;  /* 0x000000081a177981 */ /* 0x000124000c1e9900 */
[----:B------:R-:W-:Y:S02]  /*0510*/  IMAD.X R17, R27, 0x1, R8, P0 ;  /* 0x000000011b117824 */ /* 0x000fe400000e0608 */
[----:B0-----:R-:W-:Y:S01]  /*0520*/  FADD R26, R25, R24 ;  /* 0x00000018191a7221 */ /* 0x001fe20000000000 */
[----:B------:R-:W-:Y:S02]  /*0530*/  IADD3 R24, P0, PT, R16, R2, RZ ;  /* 0x0000000210187210 */ /* 0x000fe40007f1e0ff */
[----:B------:R0:W5:Y:S02]  /*0540*/  LDG.E.CONSTANT R16, desc[UR8][R16.64] ;  /* 0x0000000810107981 */ /* 0x000164000c1e9900 */
[----:B------:R-:W-:Y:S02]  /*0550*/  IADD3.X R25, PT, PT, R17, R8, RZ, P0, !PT ;  /* 0x0000000811197210 */ /* 0x000fe400007fe4ff */
[----:B------:R-:W-:Y:S01]  /*0560*/  IADD3 R28, P0, PT, R24, R2, RZ ;  /* 0x00000002181c7210 */ /* 0x000fe20007f1e0ff */
[----:B------:R-:W-:-:S02]  /*0570*/  FADD R27, R26, R11 ;  /* 0x0000000b1a1b7221 */ /* 0x000fc40000000000 */
[----:B------:R-:W5:Y:S02]  /*0580*/  LDG.E.CONSTANT R11, desc[UR8][R24.64] ;  /* 0x00000008180b7981 */ /* 0x000f64000c1e9900 */
[----:B------:R-:W-:Y:S01]  /*0590*/  IMAD.X R29, R25, 0x1, R8, P0 ;  /* 0x00000001191d7824 */ /* 0x000fe200000e0608 */
[----:B------:R-:W-:Y:S01]  /*05a0*/  IADD3 R26, P0, PT, R28, R2, RZ ;  /* 0x000000021c1a7210 */ /* 0x000fe20007f1e0ff */
[----:B0-----:R-:W-:-:S03]  /*05b0*/  FADD R17, R27, R18 ;  /* 0x000000121b117221 */ /* 0x001fc60000000000 */
[----:B------:R-:W-:Y:S01]  /*05c0*/  IADD3.X R27, PT, PT, R29, R8, RZ, P0, !PT ;  /* 0x000000081d1b7210 */ /* 0x000fe200007fe4ff */
[----:B------:R-:W5:Y:S04]  /*05d0*/  LDG.E.CONSTANT R18, desc[UR8][R28.64] ;  /* 0x000000081c127981 */ /* 0x000f68000c1e9900 */
[----:B------:R-:W5:Y:S01]  /*05e0*/  LDG.E.CONSTANT R26, desc[UR8][R26.64] ;  /* 0x000000081a1a7981 */ /* 0x000f62000c1e9900 */
[----:B------:R-:W-:Y:S01]  /*05f0*/  FADD R17, R17, R20 ;  /* 0x0000001411117221 */ /* 0x000fe20000000000 */
[----:B------:R-:W-:-:S04]  /*0600*/  UIADD3 UR7, UPT, UPT, UR7, 0x10, URZ ;  /* 0x0000001007077890 */ /* 0x000fc8000fffe0ff */
[----:B------:R-:W-:Y:S01]  /*0610*/  UISETP.NE.AND UP1, UPT, UR7, URZ, UPT ;  /* 0x000000ff0700728c */ /* 0x000fe2000bf25270 */
[----:B------:R-:W-:-:S05]  /*0620*/  LEA R10, P0, R3, R10, 0xb ;  /* 0x0000000a030a7211 */ /* 0x000fca00078058ff */
[----:B------:R-:W-:Y:S02]  /*0630*/  IMAD.X R9, R9, 0x1, R7, P0 ;  /* 0x0000000109097824 */ /* 0x000fe400000e0607 */
[----:B--2---:R-:W-:-:S04]  /*0640*/  FADD R22, R17, R22 ;  /* 0x0000001611167221 */ /* 0x004fc80000000000 */
[----:B---3--:R-:W-:-:S04]  /*0650*/  FADD R22, R22, R19 ;  /* 0x0000001316167221 */ /* 0x008fc80000000000 */
[----:B------:R-:W-:-:S04]  /*0660*/  FADD R22, R22, R21 ;  /* 0x0000001516167221 */ /* 0x000fc80000000000 */
[----:B----4-:R-:W-:-:S04]  /*0670*/  FADD R23, R22, R23 ;  /* 0x0000001716177221 */ /* 0x010fc80000000000 */
[----:B-----5:R-:W-:-:S04]  /*0680*/  FADD R16, R23, R16 ;  /* 0x0000001017107221 */ /* 0x020fc80000000000 */
[----:B------:R-:W-:-:S04]  /*0690*/  FADD R11, R16, R11 ;  /* 0x0000000b100b7221 */ /* 0x000fc80000000000 */
[----:B------:R-:W-:-:S04]  /*06a0*/  FADD R11, R11, R18 ;  /* 0x000000120b0b7221 */ /* 0x000fc80000000000 */
[----:B------:R-:W-:Y:S01]  /*06b0*/  FADD R28, R11, R26 ;  /* 0x0000001a0b1c7221 */ /* 0x000fe20000000000 */
[----:B------:R-:W-:Y:S06]  /*06c0*/  BRA.U UP1, `(.L_x_2) ;  /* 0xfffffff901f07547 */ /* 0x000fec000b83ffff */
.L_x_1:
[----:B------:R-:W-:Y:S05]  /*06d0*/  BRA.U !UP0, `(.L_x_0) ;  /* 0x00000009086c7547 */ /* 0x000fea000b800000 */
[----:B------:R-:W-:Y:S02]  /*06e0*/  UISETP.GE.U32.AND UP0, UPT, UR5, 0x8, UPT ;  /* 0x000000080500788c */ /* 0x000fe4000bf06070 */
[----:B------:R-:W-:-:S04]  /*06f0*/  ULOP3.LUT UR6, UR4, 0x7, URZ, 0xc0, !UPT ;  /* 0x0000000704067892 */ /* 0x000fc8000f8ec0ff */
[----:B------:R-:W-:-:S03]  /*0700*/  UISETP.NE.AND UP1, UPT, UR6, URZ, UPT ;  /* 0x000000ff0600728c */ /* 0x000fc6000bf25270 */
[----:B------:R-:W-:Y:S08]  /*0710*/  BRA.U !UP0, `(.L_x_3) ;  /* 0x0000000508447547 */ /* 0x000ff0000b800000 */
[----:B------:R-:W0:Y:S01]  /*0720*/  LDCU.64 UR10, c[0x0][0x380] ;  /* 0x00007000ff0a77ac */ /* 0x000e220008000a00 */
[----:B------:R-:W-:-:S04]  /*0730*/  IMAD.WIDE.U32 R26, R5, 0x20, R14 ;  /* 0x00000020051a7825 */ /* 0x000fc800078e000e */
[-C--:B------:R-:W-:Y:S01]  /*0740*/  IMAD R7, R27, R3.reuse, RZ ;  /* 0x000000031b077224 */ /* 0x080fe200078e02ff */
[C---:B------:R-:W-:Y:S01]  /*0750*/  IADD3 R2, P0, PT, R26.reuse, 0x20, RZ ;  /* 0x000000201a027810 */ /* 0x040fe20007f1e0ff */
[C---:B------:R-:W-:Y:S01]  /*0760*/  IMAD.WIDE.U32 R8, R26.reuse, R3, RZ ;  /* 0x000000031a087225 */ /* 0x040fe200078e00ff */
[C---:B------:R-:W-:Y:S02]  /*0770*/  IADD3 R16, P1, PT, R26.reuse, 0x40, RZ ;  /* 0x000000401a107810 */ /* 0x040fe40007f3e0ff */
[----:B------:R-:W-:Y:S01]  /*0780*/  IADD3.X R10, PT, PT, RZ, R27, RZ, P0, !PT ;  /* 0x0000001bff0a7210 */ /* 0x000fe200007fe4ff */
[C---:B------:R-:W-:Y:S01]  /*0790*/  IMAD R7, R26.reuse, R6, R7 ;  /* 0x000000061a077224 */ /* 0x040fe200078e0207 */
[----:B------:R-:W-:Y:S01]  /*07a0*/  IADD3 R18, P2, PT, R26, 0x60, RZ ;  /* 0x000000601a127810 */ /* 0x000fe20007f5e0ff */
[----:B------:R-:W-:Y:S02]  /*07b0*/  IMAD.X R20, RZ, RZ, R27, P1 ;  /* 0x000000ffff147224 */ /* 0x000fe400008e061b */
[----:B------:R-:W-:Y:S01]  /*07c0*/  IMAD R17, R10, R3, RZ ;  /* 0x000000030a117224 */ /* 0x000fe200078e02ff */
[----:B------:R-:W-:Y:S01]  /*07d0*/  IADD3 R7, PT, PT, R9, R7, RZ ;  /* 0x0000000709077210 */ /* 0x000fe20007ffe0ff */
[----:B------:R-:W-:Y:S01]  /*07e0*/  IMAD.WIDE.U32 R10, R2, R3, RZ ;  /* 0x00000003020a7225 */ /* 0x000fe200078e00ff */
[----:B0-----:R-:W-:-:S03]  /*07f0*/  LEA R24, P0, R8, UR10, 0x2 ;  /* 0x0000000a08187c11 */ /* 0x001fc6000f8010ff */
[----:B------:R-:W-:Y:S01]  /*0800*/  IMAD R17, R6, R2, R17 ;  /* 0x0000000206117224 */ /* 0x000fe200078e0211 */
[----:B------:R-:W-:Y:S01]  /*0810*/  IADD3.X R2, PT, PT, RZ, R27, RZ, P2, !PT ;  /* 0x0000001bff027210 */ /* 0x000fe200017fe4ff */
[-C--:B------:R-:W-:Y:S01]  /*0820*/  IMAD R9, R20, R3.reuse, RZ ;  /* 0x0000000314097224 */ /* 0x080fe200078e02ff */
[----:B------:R-:W-:Y:S01]  /*0830*/  LEA.HI.X R25, R8, UR11, R7, 0x2, P0 ;  /* 0x0000000b08197c11 */ /* 0x000fe200080f1407 */
[----:B------:R-:W-:Y:S01]  /*0840*/  IMAD.IADD R7, R11, 0x1, R17 ;  /* 0x000000010b077824 */ /* 0x000fe200078e0211 */
[----:B------:R-:W-:Y:S01]  /*0850*/  LEA R8, P0, R10, UR10, 0x2 ;  /* 0x0000000a0a087c11 */ /* 0x000fe2000f8010ff */
[----:B------:R-:W-:Y:S01]  /*0860*/  IMAD R11, R6, R16, R9 ;  /* 0x00000010060b7224 */ /* 0x000fe200078e0209 */
[----:B------:R-:W-:Y:S01]  /*0870*/  IADD3 R20, P1, PT, R26, 0x80, RZ ;  /* 0x000000801a147810 */ /* 0x000fe20007f3e0ff */
[-C--:B------:R-:W-:Y:S01]  /*0880*/  IMAD R19, R2, R3.reuse, RZ ;  /* 0x0000000302137224 */ /* 0x080fe200078e02ff */
[----:B------:R-:W-:Y:S01]  /*0890*/  LEA.HI.X R9, R10, UR11, R7, 0x2, P0 ;  /* 0x0000000b0a097c11 */ /* 0x000fe200080f1407 */
[----:B------:R-:W-:Y:S01]  /*08a0*/  IMAD.WIDE.U32 R16, R16, R3, RZ ;  /* 0x0000000310107225 */ /* 0x000fe200078e00ff */
[----:B------:R-:W-:Y:S01]  /*08b0*/  IADD3.X R2, PT, PT, RZ, R27, RZ, P1, !PT ;  /* 0x0000001bff027210 */ /* 0x000fe20000ffe4ff */
[----:B------:R-:W2:Y:S02]  /*08c0*/  LDG.E.CONSTANT R25, desc[UR8][R24.64] ;  /* 0x0000000818197981 */ /* 0x000ea4000c1e9900 */
[----:B------:R-:W-:Y:S01]  /*08d0*/  IMAD R7, R6, R18, R19 ;  /* 0x0000001206077224 */ /* 0x000fe200078e0213 */
[----:B------:R-:W-:Y:S01]  /*08e0*/  LEA R10, P0, R16, UR10, 0x2 ;  /* 0x0000000a100a7c11 */ /* 0x000fe2000f8010ff */
[----:B------:R-:W-:Y:S01]  /*08f0*/  IMAD.WIDE.U32 R18, R18, R3, RZ ;  /* 0x0000000312127225 */ /* 0x000fe200078e00ff */
[----:B------:R-:W-:-:S03]  /*0900*/  IADD3 R11, PT, PT, R17, R11, RZ ;  /* 0x0000000b110b7210 */ /* 0x000fc60007ffe0ff */
[----:B------:R-:W-:Y:S01]  /*0910*/  IMAD.IADD R7, R19, 0x1, R7 ;  /* 0x0000000113077824 */ /* 0x000fe200078e0207 */
[----:B------:R-:W-:Y:S01]  /*0920*/  LEA.HI.X R11, R16, UR11, R11, 0x2, P0 ;  /* 0x0000000b100b7c11 */ /* 0x000fe200080f140b */
[----:B------:R-:W-:Y:S01]  /*0930*/  IMAD R19, R2, R3, RZ ;  /* 0x0000000302137224 */ /* 0x000fe200078e02ff */
[----:B------:R-:W-:-:S03]  /*0940*/  LEA R16, P0, R18, UR10, 0x2 ;  /* 0x0000000a12107c11 */ /* 0x000fc6000f8010ff */
[----:B------:R-:W3:Y:S01]  /*0950*/  LDG.E.CONSTANT R10, desc[UR8][R10.64] ;  /* 0x000000080a0a7981 */ /* 0x000ee2000c1e9900 */
[----:B------:R-:W-:Y:S01]  /*0960*/  LEA.HI.X R17, R18, UR11, R7, 0x2, P0 ;  /* 0x0000000b12117c11 */ /* 0x000fe200080f1407 */
[----:B------:R-:W-:Y:S01]  /*0970*/  IMAD R7, R6, R20, R19 ;  /* 0x0000001406077224 */ /* 0x000fe200078e0213 */
[----:B------:R-:W-:Y:S01]  /*0980*/  IADD3 R2, P0, PT, R26, 0xa0, RZ ;  /* 0x000000a01a027810 */ /* 0x000fe20007f1e0ff */
[----:B------:R-:W-:Y:S02]  /*0990*/  IMAD.WIDE.U32 R20, R20, R3, RZ ;  /* 0x0000000314147225 */ /* 0x000fe400078e00ff */
[----:B------:R-:W4:Y:S01]  /*09a0*/  LDG.E.CONSTANT R16, desc[UR8][R16.64] ;  /* 0x0000000810107981 */ /* 0x000f22000c1e9900 */
[----:B------:R-:W-:Y:S02]  /*09b0*/  IADD3.X R22, PT, PT, RZ, R27, RZ, P0, !PT ;  /* 0x0000001bff167210 */ /* 0x000fe400007fe4ff */
[----:B------:R-:W-:Y:S02]  /*09c0*/  IADD3 R7, PT, PT, R21, R7, RZ ;  /* 0x0000000715077210 */ /* 0x000fe40007ffe0ff */
[----:B------:R-:W-:-:S04]  /*09d0*/  LEA R18, P0, R20, UR10, 0x2 ;  /* 0x0000000a14127c11 */ /* 0x000fc8000f8010ff */
[----:B------:R-:W-:Y:S01]  /*09e0*/  LEA.HI.X R19, R20, UR11, R7, 0x2, P0 ;  /* 0x0000000b14137c11 */ /* 0x000fe200080f1407 */
[-C--:B------:R-:W-:Y:S02]  /*09f0*/  IMAD R7, R22, R3.reuse, RZ ;  /* 0x0000000316077224 */ /* 0x080fe400078e02ff */
[----:B------:R-:W-:Y:S02]  /*0a00*/  IMAD.WIDE.U32 R20, R2, R3, RZ ;  /* 0x0000000302147225 */ /* 0x000fe400078e00ff */
[----:B------:R-:W5:Y:S02]  /*0a10*/  LDG.E.CONSTANT R18, desc[UR8][R18.64] ;  /* 0x0000000812127981 */ /* 0x000f64000c1e9900 */
[----:B------:R-:W-:Y:S01]  /*0a20*/  IMAD R7, R6, R2, R7 ;  /* 0x0000000206077224 */ /* 0x000fe200078e0207 */
[----:B------:R-:W-:-:S03]  /*0a30*/  LEA R22, P0, R20, UR10, 0x2 ;  /* 0x0000000a14167c11 */ /* 0x000fc6000f8010ff */
[----:B------:R-:W-:-:S05]  /*0a40*/  IMAD.IADD R7, R21, 0x1, R7 ;  /* 0x0000000115077824 */ /* 0x000fca00078e0207 */
[----:B------:R-:W-:Y:S02]  /*0a50*/  LEA.HI.X R23, R20, UR11, R7, 0x2, P0 ;  /* 0x0000000b14177c11 */ /* 0x000fe400080f1407 */
[----:B------:R-:W-:-:S03]  /*0a60*/  IADD3 R20, P0, PT, R26, 0xc0, RZ ;  /* 0x000000c01a147810 */ /* 0x000fc60007f1e0ff */
[----:B------:R-:W5:Y:S01]  /*0a70*/  LDG.E.CONSTANT R22, desc[UR8][R22.64] ;  /* 0x0000000816167981 */ /* 0x000f62000c1e9900 */
[----:B------:R-:W-:-:S05]  /*0a80*/  IADD3.X R2, PT, PT, RZ, R27, RZ, P0, !PT ;  /* 0x0000001bff027210 */ /* 0x000fca00007fe4ff */
[-C--:B------:R-:W-:Y:S02]  /*0a90*/  IMAD R7, R2, R3.reuse, RZ ;  /* 0x0000000302077224 */ /* 0x080fe400078e02ff */
[----:B------:R0:W3:Y:S02]  /*0aa0*/  LDG.E.CONSTANT R2, desc[UR8][R8.64] ;  /* 0x0000000808027981 */ /* 0x0000e4000c1e9900 */
[----:B------:R-:W-:Y:S02]  /*0ab0*/  IMAD R7, R6, R20, R7 ;  /* 0x0000001406077224 */ /* 0x000fe400078e0207 */
[----:B------:R-:W-:-:S05]  /*0ac0*/  IMAD.WIDE.U32 R20, R20, R3, RZ ;  /* 0x0000000314147225 */ /* 0x000fca00078e00ff */
[----:B------:R-:W-:Y:S02]  /*0ad0*/  IADD3 R7, PT, PT, R21, R7, RZ ;  /* 0x0000000715077210 */ /* 0x000fe40007ffe0ff */
[----:B0-----:R-:W-:-:S04]  /*0ae0*/  LEA R8, P0, R20, UR10, 0x2 ;  /* 0x0000000a14087c11 */ /* 0x001fc8000f8010ff */
[----:B------:R-:W-:Y:S02]  /*0af0*/  LEA.HI.X R9, R20, UR11, R7, 0x2, P0 ;  /* 0x0000000b14097c11 */ /* 0x000fe400080f1407 */
[----:B------:R-:W-:-:S03]  /*0b00*/  IADD3 R7, P0, PT, R26, 0xe0, RZ ;  /* 0x000000e01a077810 */ /* 0x000fc60007f1e0ff */
[----:B------:R-:W5:Y:S02]  /*0b10*/  LDG.E.CONSTANT R8, desc[UR8][R8.64] ;  /* 0x0000000808087981 */ /* 0x000f64000c1e9900 */
[----:B------:R-:W-:-:S04]  /*0b20*/  IMAD.X R26, RZ, RZ, R27, P0 ;  /* 0x000000ffff1a7224 */ /* 0x000fc800000e061b */
[-C--:B------:R-:W-:Y:S02]  /*0b30*/  IMAD R26, R26, R3.reuse, RZ ;  /* 0x000000031a1a7224 */ /* 0x080fe400078e02ff */
[----:B------:R-:W-:-:S04]  /*0b40*/  IMAD.WIDE.U32 R20, R7, R3, RZ ;  /* 0x0000000307147225 */ /* 0x000fc800078e00ff */
[----:B------:R-:W-:Y:S01]  /*0b50*/  IMAD R7, R6, R7, R26 ;  /* 0x0000000706077224 */ /* 0x000fe200078e021a */
[----:B------:R-:W-:-:S04]  /*0b60*/  LEA R26, P0, R20, UR10, 0x2 ;  /* 0x0000000a141a7c11 */ /* 0x000fc8000f8010ff */
[----:B------:R-:W-:-:S04]  /*0b70*/  IADD3 R7, PT, PT, R21, R7, RZ ;  /* 0x0000000715077210 */ /* 0x000fc80007ffe0ff */
[----:B------:R-:W-:-:S05]  /*0b80*/  LEA.HI.X R27, R20, UR11, R7, 0x2, P0 ;  /* 0x0000000b141b7c11 */ /* 0x000fca00080f1407 */
[----:B------:R-:W5:Y:S01]  /*0b90*/  LDG.E.CONSTANT R26, desc[UR8][R26.64] ;  /* 0x000000081a1a7981 */ /* 0x000f62000c1e9900 */
[----:B------:R-:W-:Y:S01]  /*0ba0*/  IADD3 R5, PT, PT, R5, 0x8, RZ ;  /* 0x0000000805057810 */ /* 0x000fe20007ffe0ff */
[----:B--2---:R-:W-:-:S04]  /*0bb0*/  FADD R25, R28, R25 ;  /* 0x000000191c197221 */ /* 0x004fc80000000000 */
[----:B---3--:R-:W-:-:S04]  /*0bc0*/  FADD R25, R25, R2 ;  /* 0x0000000219197221 */ /* 0x008fc80000000000 */
[----:B------:R-:W-:-:S04]  /*0bd0*/  FADD R25, R25, R10 ;  /* 0x0000000a19197221 */ /* 0x000fc80000000000 */
[----:B----4-:R-:W-:-:S04]  /*0be0*/  FADD R25, R25, R16 ;  /* 0x0000001019197221 */ /* 0x010fc80000000000 */
[----:B-----5:R-:W-:-:S04]  /*0bf0*/  FADD R25, R25, R18 ;  /* 0x0000001219197221 */ /* 0x020fc80000000000 */
[----:B------:R-:W-:-:S04]  /*0c00*/  FADD R25, R25, R22 ;  /* 0x0000001619197221 */ /* 0x000fc80000000000 */
[----:B------:R-:W-:-:S04]  /*0c10*/  FADD R25, R25, R8 ;  /* 0x0000000819197221 */ /* 0x000fc80000000000 */
[----:B------:R-:W-:-:S07]  /*0c20*/  FADD R28, R25, R26 ;  /* 0x0000001a191c7221 */ /* 0x000fce0000000000 */
.L_x_3:
[----:B------:R-:W-:Y:S05]  /*0c30*/  BRA.U !UP1, `(.L_x_0) ;  /* 0x0000000509147547 */ /* 0x000fea000b800000 */
[----:B------:R-:W-:Y:S02]  /*0c40*/  UISETP.GE.U32.AND UP0, UPT, UR6, 0x4, UPT ;  /* 0x000000040600788c */ /* 0x000fe4000bf06070 */
[----:B------:R-:W-:-:S04]  /*0c50*/  ULOP3.LUT UR4, UR4, 0x3, URZ, 0xc0, !UPT ;  /* 0x0000000304047892 */ /* 0x000fc8000f8ec0ff */
[----:B------:R-:W-:-:S03]  /*0c60*/  UISETP.NE.AND UP1, UPT, UR4, URZ, UPT ;  /* 0x000000ff0400728c */ /* 0x000fc6000bf25270 */
[----:B------:R-:W-:Y:S08]  /*0c70*/  BRA.U !UP0, `(.L_x_4) ;  /* 0x0000000108ac7547 */ /* 0x000ff0000b800000 */
[----:B------:R-:W0:Y:S01]  /*0c80*/  LDCU.64 UR6, c[0x0][0x380] ;  /* 0x00007000ff0677ac */ /* 0x000e220008000a00 */
[----:B------:R-:W-:Y:S01]  /*0c90*/  MOV R9, R15 ;  /* 0x0000000f00097202 */ /* 0x000fe20000000f00 */
[----:B------:R-:W-:-:S04]  /*0ca0*/  IMAD.MOV.U32 R8, RZ, RZ, R14 ;  /* 0x000000ffff087224 */ /* 0x000fc800078e000e */
[----:B------:R-:W-:-:S04]  /*0cb0*/  IMAD.WIDE.U32 R8, R5, 0x20, R8 ;  /* 0x0000002005087825 */ /* 0x000fc800078e0008 */
[-C--:B------:R-:W-:Y:S01]  /*0cc0*/  IMAD R7, R9, R3.reuse, RZ ;  /* 0x0000000309077224 */ /* 0x080fe200078e02ff */
[C---:B------:R-:W-:Y:S01]  /*0cd0*/  IADD3 R2, P1, PT, R8.reuse, 0x20, RZ ;  /* 0x0000002008027810 */ /* 0x040fe20007f3e0ff */
[C---:B------:R-:W-:Y:S01]  /*0ce0*/  IMAD.WIDE.U32 R10, R8.reuse, R3, RZ ;  /* 0x00000003080a7225 */ /* 0x040fe200078e00ff */
[C---:B------:R-:W-:Y:S02]  /*0cf0*/  IADD3 R15, P2, PT, R8.reuse, 0x40, RZ ;  /* 0x00000040080f7810 */ /* 0x040fe40007f5e0ff */
[C---:B------:R-:W-:Y:S01]  /*0d00*/  IADD3 R16, P3, PT, R8.reuse, 0x60, RZ ;  /* 0x0000006008107810 */ /* 0x040fe20007f7e0ff */
[----:B------:R-:W-:Y:S01]  /*0d10*/  IMAD R7, R8, R6, R7 ;  /* 0x0000000608077224 */ /* 0x000fe200078e0207 */
[----:B------:R-:W-:Y:S01]  /*0d20*/  IADD3.X R14, PT, PT, RZ, R9, RZ, P1, !PT ;  /* 0x00000009ff0e7210 */ /* 0x000fe20000ffe4ff */
[----:B------:R-:W-:Y:S01]  /*0d30*/  IMAD.WIDE.U32 R20, R15, R3, RZ ;  /* 0x000000030f147225 */ /* 0x000fe200078e00ff */
[----:B0-----:R-:W-:Y:S02]  /*0d40*/  LEA R8, P0, R10, UR6, 0x2 ;  /* 0x000000060a087c11 */ /* 0x001fe4000f8010ff */
[-C--:B------:R-:W-:Y:S01]  /*0d50*/  IADD3.X R18, PT, PT, RZ, R9.reuse, RZ, P2, !PT ;  /* 0x00000009ff127210 */ /* 0x080fe200017fe4ff */
[----:B------:R-:W-:Y:S01]  /*0d60*/  IMAD.IADD R7, R11, 0x1, R7 ;  /* 0x000000010b077824 */ /* 0x000fe200078e0207 */
[----:B------:R-:W-:-:S04]  /*0d70*/  IADD3.X R22, PT, PT, RZ, R9, RZ, P3, !PT ;  /* 0x00000009ff167210 */ /* 0x000fc80001ffe4ff */
[----:B------:R-:W-:Y:S01]  /*0d80*/  LEA.HI.X R9, R10, UR7, R7, 0x2, P0 ;  /* 0x000000070a097c11 */ /* 0x000fe200080f1407 */
[-C--:B------:R-:W-:Y:S02]  /*0d90*/  IMAD R7, R14, R3.reuse, RZ ;  /* 0x000000030e077224 */ /* 0x080fe400078e02ff */
[-C--:B------:R-:W-:Y:S02]  /*0da0*/  IMAD R10, R18, R3.reuse, RZ ;  /* 0x00000003120a7224 */ /* 0x080fe400078e02ff */
[----:B------:R-:W-:Y:S01]  /*0db0*/  IMAD.WIDE.U32 R18, R2, R3, RZ ;  /* 0x0000000302127225 */ /* 0x000fe200078e00ff */
[----:B------:R-:W2:Y:S03]  /*0dc0*/  LDG.E.CONSTANT R9, desc[UR8][R8.64] ;  /* 0x0000000808097981 */ /* 0x000ea6000c1e9900 */
[----:B------:R-:W-:Y:S01]  /*0dd0*/  IMAD R7, R6, R2, R7 ;  /* 0x0000000206077224 */ /* 0x000fe200078e0207 */
[----:B------:R-:W-:Y:S01]  /*0de0*/  LEA R14, P0, R18, UR6, 0x2 ;  /* 0x00000006120e7c11 */ /* 0x000fe2000f8010ff */
[----:B------:R-:W-:Y:S01]  /*0df0*/  IMAD R15, R6, R15, R10 ;  /* 0x0000000f060f7224 */ /* 0x000fe200078e020a */
[----:B------:R-:W-:Y:S01]  /*0e00*/  LEA R10, P1, R20, UR6, 0x2 ;  /* 0x00000006140a7c11 */ /* 0x000fe2000f8210ff */
[----:B------:R-:W-:-:S02]  /*0e10*/  IMAD R17, R22, R3, RZ ;  /* 0x0000000316117224 */ /* 0x000fc400078e02ff */
[----:B------:R-:W-:Y:S01]  /*0e20*/  IMAD.IADD R7, R19, 0x1, R7 ;  /* 0x0000000113077824 */ /* 0x000fe200078e0207 */
[----:B------:R-:W-:Y:S01]  /*0e30*/  IADD3 R11, PT, PT, R21, R15, RZ ;  /* 0x0000000f150b7210 */ /* 0x000fe20007ffe0ff */
[----:B------:R-:W-:Y:S02]  /*0e40*/  IMAD R19, R6, R16, R17 ;  /* 0x0000001006137224 */ /* 0x000fe400078e0211 */
[----:B------:R-:W-:Y:S01]  /*0e50*/  IMAD.WIDE.U32 R16, R16, R3, RZ ;  /* 0x0000000310107225 */ /* 0x000fe200078e00ff */
[----:B------:R-:W-:Y:S02]  /*0e60*/  LEA.HI.X R15, R18, UR7, R7, 0x2, P0 ;  /* 0x00000007120f7c11 */ /* 0x000fe400080f1407 */
[----:B------:R-:W-:Y:S02]  /*0e70*/  LEA.HI.X R11, R20, UR7, R11, 0x2, P1 ;  /* 0x00000007140b7c11 */ /* 0x000fe400088f140b */
[C---:B------:R-:W-:Y:S02]  /*0e80*/  LEA R18, P0, R16.reuse, UR6, 0x2 ;  /* 0x0000000610127c11 */ /* 0x040fe4000f8010ff */
[----:B------:R-:W-:Y:S01]  /*0e90*/  IADD3 R19, PT, PT, R17, R19, RZ ;  /* 0x0000001311137210 */ /* 0x000fe20007ffe0ff */
[----:B------:R-:W3:Y:S03]  /*0ea0*/  LDG.E.CONSTANT R15, desc[UR8][R14.64] ;  /* 0x000000080e0f7981 */ /* 0x000ee6000c1e9900 */
[----:B------:R-:W-:Y:S01]  /*0eb0*/  LEA.HI.X R19, R16, UR7, R19, 0x2, P0 ;  /* 0x0000000710137c11 */ /* 0x000fe200080f1413 */
[----:B------:R-:W4:Y:S05]  /*0ec0*/  LDG.E.CONSTANT R11, desc[UR8][R10.64] ;  /* 0x000000080a0b7981 */ /* 0x000f2a000c1e9900 */
[----:B------:R-:W5:Y:S01]  /*0ed0*/  LDG.E.CONSTANT R19, desc[UR8][R18.64] ;  /* 0x0000000812137981 */ /* 0x000f62000c1e9900 */
[----:B------:R-:W-:-:S02]  /*0ee0*/  VIADD R5, R5, 0x4 ;  /* 0x0000000405057836 */ /* 0x000fc40000000000 */
[----:B--2---:R-:W-:-:S04]  /*0ef0*/  FADD R28, R28, R9 ;  /* 0x000000091c1c7221 */ /* 0x004fc80000000000 */
[----:B---3--:R-:W-:-:S04]  /*0f00*/  FADD R28, R28, R15 ;  /* 0x0000000f1c1c7221 */ /* 0x008fc80000000000 */
[----:B----4-:R-:W-:-:S04]  /*0f10*/  FADD R28, R28, R11 ;  /* 0x0000000b1c1c7221 */ /* 0x010fc80000000000 */
[----:B-----5:R-:W-:-:S07]  /*0f20*/  FADD R28, R28, R19 ;  /* 0x000000131c1c7221 */ /* 0x020fce0000000000 */
.L_x_4:
[----:B------:R-:W-:Y:S05]  /*0f30*/  BRA.U !UP1, `(.L_x_0) ;  /* 0x0000000109547547 */ /* 0x000fea000b800000 */
[----:B------:R-:W-:Y:S01]  /*0f40*/  IMAD.WIDE.U32 R12, R5, 0x20, R12 ;  /* 0x00000020050c7825 */ /* 0x000fe200078e000c */
[----:B------:R-:W0:Y:S02]  /*0f50*/  LDCU.64 UR6, c[0x0][0x380] ;  /* 0x00007000ff0677ac */ /* 0x000e240008000a00 */
[----:B------:R-:W-:Y:S01]  /*0f60*/  IADD3 R2, P0, PT, R4, R12, RZ ;  /* 0x0000000c04027210 */ /* 0x000fe20007f1e0ff */
[----:B------:R-:W-:-:S03]  /*0f70*/  UIADD3 UR4, UPT, UPT, -UR4, URZ, URZ ;  /* 0x000000ff04047290 */ /* 0x000fc6000fffe1ff */
[----:B------:R-:W-:Y:S01]  /*0f80*/  IADD3.X R12, PT, PT, RZ, R13, RZ, P0, !PT ;  /* 0x0000000dff0c7210 */ /* 0x000fe200007fe4ff */
[----:B------:R-:W-:-:S04]  /*0f90*/  IMAD.WIDE.U32 R4, R2, R3, RZ ;  /* 0x0000000302047225 */ /* 0x000fc800078e00ff */
[----:B------:R-:W-:-:S04]  /*0fa0*/  IMAD R7, R12, R3, RZ ;  /* 0x000000030c077224 */ /* 0x000fc800078e02ff */
[----:B------:R-:W-:Y:S01]  /*0fb0*/  IMAD R7, R6, R2, R7 ;  /* 0x0000000206077224 */ /* 0x000fe200078e0207 */
[----:B0-----:R-:W-:Y:S02]  /*0fc0*/  LEA R2, P0, R4, UR6, 0x2 ;  /* 0x0000000604027c11 */ /* 0x001fe4000f8010ff */
[----:B------:R-:W-:Y:S02]  /*0fd0*/  SHF.L.U64.HI R6, R3, 0x7, R6 ;  /* 0x0000000703067819 */ /* 0x000fe40000010206 */
[----:B------:R-:W-:-:S04]  /*0fe0*/  IADD3 R7, PT, PT, R5, R7, RZ ;  /* 0x0000000705077210 */ /* 0x000fc80007ffe0ff */
[----:B------:R-:W-:-:S07]  /*0ff0*/  LEA.HI.X R7, R4, UR7, R7, 0x2, P0 ;  /* 0x0000000704077c11 */ /* 0x000fce00080f1407 */
.L_x_5:
[----:B------:R-:W-:Y:S01]  /*1000*/  MOV R5, R7 ;  /* 0x0000000700057202 */ /* 0x000fe20000000f00 */
[----:B------:R-:W-:-:S05]  /*1010*/  IMAD.MOV.U32 R4, RZ, RZ, R2 ;  /* 0x000000ffff047224 */ /* 0x000fca00078e0002 */
[----:B------:R-:W2:Y:S01]  /*1020*/  LDG.E.CONSTANT R5, desc[UR8][R4.64] ;  /* 0x0000000804057981 */ /* 0x000ea2000c1e9900 */
[----:B------:R-:W-:Y:S01]  /*1030*/  UIADD3 UR4, UPT, UPT, UR4, 0x1, URZ ;  /* 0x0000000104047890 */ /* 0x000fe2000fffe0ff */
[----:B------:R-:W-:-:S03]  /*1040*/  LEA R2, P0, R3, R2, 0x7 ;  /* 0x0000000203027211 */ /* 0x000fc600078038ff */
[----:B------:R-:W-:Y:S01]  /*1050*/  UISETP.NE.AND UP0, UPT, UR4, URZ, UPT ;  /* 0x000000ff0400728c */ /* 0x000fe2000bf05270 */
[----:B------:R-:W-:Y:S01]  /*1060*/  IADD3.X R7, PT, PT, R7, R6, RZ, P0, !PT ;  /* 0x0000000607077210 */ /* 0x000fe200007fe4ff */
[----:B--2---:R-:W-:-:S07]  /*1070*/  FADD R28, R5, R28 ;  /* 0x0000001c051c7221 */ /* 0x004fce0000000000 */
[----:B------:R-:W-:Y:S05]  /*1080*/  BRA.U UP0, `(.L_x_5) ;  /* 0xfffffffd00dc7547 */ /* 0x000fea000b83ffff */
.L_x_0:
[----:B------:R-:W0:Y:S02]  /*1090*/  LDC.64 R2, c[0x0][0x388] ;  /* 0x0000e200ff027b82 */ /* 0x000e240000000a00 */
[----:B0-----:R-:W-:-:S05]  /*10a0*/  IMAD.WIDE R2, R0, 0x4, R2 ;  /* 0x0000000400027825 */ /* 0x001fca00078e0202 */
[----:B------:R-:W-:Y:S01]  /*10b0*/  STG.E desc[UR8][R2.64], R28 ;  /* 0x0000001c02007986 */ /* 0x000fe2000c101908 */
[----:B------:R-:W-:Y:S05]  /*10c0*/  EXIT ;  /* 0x000000000000794d */ /* 0x000fea0003800000 */
.L_x_6:
[----:B------:R-:W-:-:S00]  /*10d0*/  BRA `(.L_x_6) ;  /* 0xfffffffc00fc7947 */ /* 0x000fc0000383ffff */
[----:B------:R-:W-:-:S00]  /*10e0*/  NOP ;  /* 0x0000000000007918 */ /* 0x000fc00000000000 */
        /* <DEDUP_REMOVED lines=9> */
.L_x_14:


//--------------------- .text._Z21coalesced_load_kernelPKfPfi --------------------------
	.section	.text._Z21coalesced_load_kernelPKfPfi,"ax",@progbits
	.align	128
        .global         _Z21coalesced_load_kernelPKfPfi
        .type           _Z21coalesced_load_kernelPKfPfi,@function
        .size           _Z21coalesced_load_kernelPKfPfi,(.L_x_15 - _Z21coalesced_load_kernelPKfPfi)
        .other          _Z21coalesced_load_kernelPKfPfi,@"STO_CUDA_ENTRY STV_DEFAULT"
_Z21coalesced_load_kernelPKfPfi:
.text._Z21coalesced_load_kernelPKfPfi:
[----:B------:R-:W-:Y:S01]  /*0000*/  LDC R1, c[0x0][0x37c] ;  /* 0x0000df00ff017b82 */ /* 0x000fe20000000800 */
[----:B------:R-:W0:Y:S07]  /*0010*/  S2R R5, SR_TID.X ;  /* 0x0000000000057919 */ /* 0x000e2e0000002100 */
[----:B------:R-:W0:Y:S01]  /*0020*/  S2UR UR4, SR_CTAID.X ;  /* 0x00000000000479c3 */ /* 0x000e220000002500 */
[----:B------:R-:W1:Y:S01]  /*0030*/  LDCU UR6, c[0x0][0x390] ;  /* 0x00007200ff0677ac */ /* 0x000e620008000800 */
[----:B------:R-:W-:Y:S01]  /*0040*/  IMAD.MOV.U32 R9, RZ, RZ, RZ ;  /* 0x000000ffff097224 */ /* 0x000fe200078e00ff */
[----:B------:R-:W2:Y:S05]  /*0050*/  LDCU.64 UR12, c[0x0][0x358] ;  /* 0x00006b00ff0c77ac */ /* 0x000eaa0008000a00 */
[----:B------:R-:W0:Y:S01]  /*0060*/  LDC R0, c[0x0][0x360] ;  /* 0x0000d800ff007b82 */ /* 0x000e220000000800 */
[----:B-1----:R-:W-:Y:S01]  /*0070*/  UISETP.GE.AND UP0, UPT, UR6, 0x1, UPT ;  /* 0x000000010600788c */ /* 0x002fe2000bf06270 */
[----:B0-----:R-:W-:-:S05]  /*0080*/  IMAD R0, R0, UR4, R5 ;  /* 0x0000000400007c24 */ /* 0x001fca000f8e0205 */
[----:B------:R-:W-:-:S04]  /*0090*/  SHF.R.S32.HI R3, RZ, 0x1f, R0 ;  /* 0x0000001fff037819 */ /* 0x000fc80000011400 */
[----:B------:R-:W-:Y:S01]  /*00a0*/  LEA.HI R3, R3, R0, RZ, 0x5 ;  /* 0x0000000003037211 */ /* 0x000fe200078f28ff */
[----:B--2---:R-:W-:Y:S06]  /*00b0*/  BRA.U !UP0, `(.L_x_7) ;  /* 0x0000000908b47547 */ /* 0x004fec000b800000 */
[----:B------:R-:W-:Y:S01]  /*00c0*/  SHF.R.S32.HI R3, RZ, 0x5, R3 ;  /* 0x00000005ff037819 */ /* 0x000fe20000011403 */
[----:B------:R-:W-:Y:S01]  /*00d0*/  UISETP.GE.U32.AND UP1, UPT, UR6, 0x10, UPT ;  /* 0x000000100600788c */ /* 0x000fe2000bf26070 */
[----:B------:R-:W-:Y:S01]  /*00e0*/  LOP3.LUT R5, R5, 0x1f, RZ, 0xc0, !PT ;  /* 0x0000001f05057812 */ /* 0x000fe200078ec0ff */
[----:B------:R-:W-:Y:S01]  /*00f0*/  ULOP3.LUT UR7, UR6, 0xf, URZ, 0xc0, !UPT ;  /* 0x0000000f06077892 */ /* 0x000fe2000f8ec0ff */
[----:B------:R-:W-:Y:S01]  /*0100*/  IMAD.MOV.U32 R9, RZ, RZ, RZ ;  /* 0x000000ffff097224 */ /* 0x000fe200078e00ff */
[----:B------:R-:W-:Y:S01]  /*0110*/  UMOV UR4, URZ ;  /* 0x000000ff00047c82 */ /* 0x000fe20008000000 */
[----:B------:R-:W-:Y:S01]  /*0120*/  IMAD.WIDE R2, R3, UR6, RZ ;  /* 0x0000000603027c25 */ /* 0x000fe2000f8e02ff */
[----:B------:R-:W-:-:S03]  /*0130*/  UISETP.NE.AND UP0, UPT, UR7, URZ, UPT ;  /* 0x000000ff0700728c */ /* 0x000fc6000bf05270 */
[C---:B------:R-:W-:Y:S01]  /*0140*/  IMAD.SHL.U32 R6, R2.reuse, 0x20, RZ ;  /* 0x0000002002067824 */ /* 0x040fe200078e00ff */
[----:B------:R-:W-:-:S04]  /*0150*/  SHF.L.U64.HI R7, R2, 0x5, R3 ;  /* 0x0000000502077819 */ /* 0x000fc80000010203 */
[----:B------:R-:W-:-:S05]  /*0160*/  IADD3 R8, P0, PT, R5, R6, RZ ;  /* 0x0000000605087210 */ /* 0x000fca0007f1e0ff */
[----:B------:R-:W-:Y:S01]  /*0170*/  IMAD.X R4, RZ, RZ, R7, P0 ;  /* 0x000000ffff047224 */ /* 0x000fe200000e0607 */
[----:B------:R-:W-:Y:S07]  /*0180*/  BRA.U !UP1, `(.L_x_8) ;  /* 0x0000000109b47547 */ /* 0x000fee000b800000 */
[----:B------:R-:W-:Y:S01]  /*0190*/  ULOP3.LUT UR4, UR6, 0x7ffffff0, URZ, 0xc0, !UPT ;  /* 0x7ffffff006047892 */ /* 0x000fe2000f8ec0ff */
[----:B------:R-:W-:Y:S01]  /*01a0*/  IMAD.MOV.U32 R9, RZ, RZ, RZ ;  /* 0x000000ffff097224 */ /* 0x000fe200078e00ff */
[----:B------:R-:W0:Y:S02]  /*01b0*/  LDCU.64 UR10, c[0x0][0x380] ;  /* 0x00007000ff0a77ac */ /* 0x000e240008000a00 */
[----:B------:R-:W-:Y:S01]  /*01c0*/  UIADD3 UR8, UPT, UPT, -UR4, URZ, URZ ;  /* 0x000000ff04087290 */ /* 0x000fe2000fffe1ff */
[----:B------:R-:W-:-:S11]  /*01d0*/  UMOV UR5, URZ ;  /* 0x000000ff00057c82 */ /* 0x000fd60008000000 */
.L_x_9:
[----:B------:R-:W-:-:S05]  /*01e0*/  IADD3 R3, P0, PT, R8, UR5, RZ ;  /* 0x0000000508037c10 */ /* 0x000fca000ff1e0ff */
[----:B------:R-:W-:Y:S01]  /*01f0*/  IMAD.X R10, RZ, RZ, R4, P0 ;  /* 0x000000ffff0a7224 */ /* 0x000fe200000e0604 */
[----:B0-----:R-:W-:-:S04]  /*0200*/  LEA R2, P0, R3, UR10, 0x2 ;  /* 0x0000000a03027c11 */ /* 0x001fc8000f8010ff */
[----:B------:R-:W-:-:S05]  /*0210*/  LEA.HI.X R3, R3, UR11, R10, 0x2, P0 ;  /* 0x0000000b03037c11 */ /* 0x000fca00080f140a */
[----:B------:R-:W2:Y:S04]  /*0220*/  LDG.E.CONSTANT R22, desc[UR12][R2.64] ;  /* 0x0000000c02167981 */ /* 0x000ea8000c1e9900 */
[----:B------:R-:W3:Y:S04]  /*0230*/  LDG.E.CONSTANT R21, desc[UR12][R2.64+0x80] ;  /* 0x0000800c02157981 */ /* 0x000ee8000c1e9900 */
[----:B------:R-:W4:Y:S04]  /*0240*/  LDG.E.CONSTANT R24, desc[UR12][R2.64+0x100] ;  /* 0x0001000c02187981 */ /* 0x000f28000c1e9900 */
[----:B------:R-:W5:Y:S04]  /*0250*/  LDG.E.CONSTANT R26, desc[UR12][R2.64+0x180] ;  /* 0x0001800c021a7981 */ /* 0x000f68000c1e9900 */
        /* <DEDUP_REMOVED lines=11> */
[----:B------:R-:W5:Y:S01]  /*0310*/  LDG.E.CONSTANT R20, desc[UR12][R2.64+0x780] ;  /* 0x0007800c02147981 */ /* 0x000f62000c1e9900 */
[----:B------:R-:W-:-:S02]  /*0320*/  UIADD3 UR8, UPT, UPT, UR8, 0x10, URZ ;  /* 0x0000001008087890 */ /* 0x000fc4000fffe0ff */
[----:B------:R-:W-:Y:S02]  /*0330*/  UIADD3 UR5, UPT, UPT, UR5, 0x200, URZ ;  /* 0x0000020005057890 */ /* 0x000fe4000fffe0ff */
[----:B------:R-:W-:Y:S01]  /*0340*/  UISETP.NE.AND UP1, UPT, UR8, URZ, UPT ;  /* 0x000000ff0800728c */ /* 0x000fe2000bf25270 */
[----:B--2---:R-:W-:-:S04]  /*0350*/  FADD R22, R22, R9 ;  /* 0x0000000916167221 */ /* 0x004fc80000000000 */
[----:B---3--:R-:W-:-:S04]  /*0360*/  FADD R21, R22, R21 ;  /* 0x0000001516157221 */ /* 0x008fc80000000000 */
[----:B----4-:R-:W-:-:S04]  /*0370*/  FADD R21, R21, R24 ;  /* 0x0000001815157221 */ /* 0x010fc80000000000 */
[----:B-----5:R-:W-:-:S04]  /*0380*/  FADD R21, R21, R26 ;  /* 0x0000001a15157221 */ /* 0x020fc80000000000 */
[----:B------:R-:W-:-:S04]  /*0390*/  FADD R28, R21, R28 ;  /* 0x0000001c151c7221 */ /* 0x000fc80000000000 */
        /* <DEDUP_REMOVED lines=10> */
[----:B------:R-:W-:Y:S01]  /*0440*/  FADD R9, R11, R20 ;  /* 0x000000140b097221 */ /* 0x000fe20000000000 */
[----:B------:R-:W-:Y:S06]  /*0450*/  BRA.U UP1, `(.L_x_9) ;  /* 0xfffffffd01607547 */ /* 0x000fec000b83ffff */
.L_x_8:
[----:B------:R-:W-:Y:S05]  /*0460*/  BRA.U !UP0, `(.L_x_7) ;  /* 0x0000000508c87547 */ /* 0x000fea000b800000 */
[----:B------:R-:W-:Y:S02]  /*0470*/  UISETP.GE.U32.AND UP0, UPT, UR7, 0x8, UPT ;  /* 0x000000080700788c */ /* 0x000fe4000bf06070 */
[----:B------:R-:W-:-:S04]  /*0480*/  ULOP3.LUT UR8, UR6, 0x7, URZ, 0xc0, !UPT ;  /* 0x0000000706087892 */ /* 0x000fc8000f8ec0ff */
[----:B------:R-:W-:-:S03]  /*0490*/  UISETP.NE.AND UP1, UPT, UR8, URZ, UPT ;  /* 0x000000ff0800728c */ /* 0x000fc6000bf25270 */
[----:B------:R-:W-:Y:S08]  /*04a0*/  BRA.U !UP0, `(.L_x_10) ;  /* 0x0000000108e87547 */ /* 0x000ff0000b800000 */
[----:B------:R-:W0:Y:S01]  /*04b0*/  LDCU.64 UR14, c[0x0][0x380] ;  /* 0x00007000ff0e77ac */ /* 0x000e220008000a00 */
[----:B------:R-:W-:-:S04]  /*04c0*/  USHF.L.U32 UR5, UR4, 0x5, URZ ;  /* 0x0000000504057899 */ /* 0x000fc800080006ff */
[----:B------:R-:W-:Y:S02]  /*04d0*/  UIADD3 UR9, UPT, UPT, UR5, 0x40, URZ ;  /* 0x0000004005097890 */ /* 0x000fe4000fffe0ff */
[C---:B------:R-:W-:Y:S01]  /*04e0*/  IADD3 R2, P0, PT, R8.reuse, UR5, RZ ;  /* 0x0000000508027c10 */ /* 0x040fe2000ff1e0ff */
[----:B------:R-:W-:Y:S02]  /*04f0*/  UIADD3 UR7, UPT, UPT, UR5, 0x20, URZ ;  /* 0x0000002005077890 */ /* 0x000fe4000fffe0ff */
[----:B------:R-:W-:Y:S01]  /*0500*/  UIADD3 UR10, UPT, UPT, UR5, 0x60, URZ ;  /* 0x00000060050a7890 */ /* 0x000fe2000fffe0ff */
[C---:B------:R-:W-:Y:S01]  /*0510*/  IADD3 R10, P2, PT, R8.reuse, UR9, RZ ;  /* 0x00000009080a7c10 */ /* 0x040fe2000ff5e0ff */
[--C-:B------:R-:W-:Y:S01]  /*0520*/  IMAD.X R3, RZ, RZ, R4.reuse, P0 ;  /* 0x000000ffff037224 */ /* 0x100fe200000e0604 */
[----:B------:R-:W-:Y:S01]  /*0530*/  UIADD3 UR11, UPT, UPT, UR5, 0x80, URZ ;  /* 0x00000080050b7890 */ /* 0x000fe2000fffe0ff */
[----:B------:R-:W-:Y:S01]  /*0540*/  IADD3 R13, P1, PT, R8, UR7, RZ ;  /* 0x00000007080d7c10 */ /* 0x000fe2000ff3e0ff */
[----:B------:R-:W-:Y:S01]  /*0550*/  UIADD3 UR7, UPT, UPT, UR5, 0xa0, URZ ;  /* 0x000000a005077890 */ /* 0x000fe2000fffe0ff */
[----:B0-----:R-:W-:Y:S01]  /*0560*/  LEA R22, P0, R2, UR14, 0x2 ;  /* 0x0000000e02167c11 */ /* 0x001fe2000f8010ff */
[----:B------:R-:W-:Y:S01]  /*0570*/  IMAD.X R11, RZ, RZ, R4, P2 ;  /* 0x000000ffff0b7224 */ /* 0x000fe200010e0604 */
[----:B------:R-:W-:-:S02]  /*0580*/  IADD3.X R14, PT, PT, RZ, R4, RZ, P1, !PT ;  /* 0x00000004ff0e7210 */ /* 0x000fc40000ffe4ff */
[----:B------:R-:W-:Y:S02]  /*0590*/  LEA.HI.X R23, R2, UR15, R3, 0x2, P0 ;  /* 0x0000000f02177c11 */ /* 0x000fe400080f1403 */
[----:B------:R-:W-:Y:S02]  /*05a0*/  IADD3 R2, P0, PT, R8, UR10, RZ ;  /* 0x0000000a08027c10 */ /* 0x000fe4000ff1e0ff */
[C---:B------:R-:W-:Y:S01]  /*05b0*/  LEA R18, P1, R13.reuse, UR14, 0x2 ;  /* 0x0000000e0d127c11 */ /* 0x040fe2000f8210ff */
[----:B------:R0:W2:Y:S01]  /*05c0*/  LDG.E.CONSTANT R20, desc[UR12][R22.64] ;  /* 0x0000000c16147981 */ /* 0x0000a2000c1e9900 */
[----:B------:R-:W-:Y:S01]  /*05d0*/  LEA R16, P2, R10, UR14, 0x2 ;  /* 0x0000000e0a107c11 */ /* 0x000fe2000f8410ff */
[----:B------:R-:W-:Y:S01]  /*05e0*/  IMAD.X R3, RZ, RZ, R4, P0 ;  /* 0x000000ffff037224 */ /* 0x000fe200000e0604 */
[----:B------:R-:W-:Y:S02]  /*05f0*/  LEA R12, P0, R2, UR14, 0x2 ;  /* 0x0000000e020c7c11 */ /* 0x000fe4000f8010ff */
[----:B------:R-:W-:-:S02]  /*0600*/  LEA.HI.X R19, R13, UR15, R14, 0x2, P1 ;  /* 0x0000000f0d137c11 */ /* 0x000fc400088f140e */
[----:B------:R-:W-:Y:S02]  /*0610*/  LEA.HI.X R17, R10, UR15, R11, 0x2, P2 ;  /* 0x0000000f0a117c11 */ /* 0x000fe400090f140b */
[----:B------:R-:W-:Y:S01]  /*0620*/  IADD3 R11, P1, PT, R8, UR11, RZ ;  /* 0x0000000b080b7c10 */ /* 0x000fe2000ff3e0ff */
[----:B------:R1:W3:Y:S01]  /*0630*/  LDG.E.CONSTANT R21, desc[UR12][R18.64] ;  /* 0x0000000c12157981 */ /* 0x0002e2000c1e9900 */
[----:B------:R-:W-:Y:S02]  /*0640*/  LEA.HI.X R13, R2, UR15, R3, 0x2, P0 ;  /* 0x0000000f020d7c11 */ /* 0x000fe400080f1403 */
[----:B------:R-:W-:Y:S01]  /*0650*/  IADD3 R3, P2, PT, R8, UR7, RZ ;  /* 0x0000000708037c10 */ /* 0x000fe2000ff5e0ff */
[----:B------:R-:W-:Y:S01]  /*0660*/  UIADD3 UR7, UPT, UPT, UR5, 0xc0, URZ ;  /* 0x000000c005077890 */ /* 0x000fe2000fffe0ff */
[--C-:B------:R-:W-:Y:S01]  /*0670*/  IMAD.X R24, RZ, RZ, R4.reuse, P1 ;  /* 0x000000ffff187224 */ /* 0x100fe200008e0604 */
[----:B------:R-:W-:Y:S01]  /*0680*/  LEA R10, P0, R11, UR14, 0x2 ;  /* 0x0000000e0b0a7c11 */ /* 0x000fe2000f8010ff */
[----:B------:R-:W-:Y:S01]  /*0690*/  UIADD3 UR5, UPT, UPT, UR5, 0xe0, URZ ;  /* 0x000000e005057890 */ /* 0x000fe2000fffe0ff */
[----:B------:R-:W-:Y:S01]  /*06a0*/  IMAD.X R14, RZ, RZ, R4, P2 ;  /* 0x000000ffff0e7224 */ /* 0x000fe200010e0604 */
[----:B------:R-:W-:Y:S01]  /*06b0*/  LEA R2, P1, R3, UR14, 0x2 ;  /* 0x0000000e03027c11 */ /* 0x000fe2000f8210ff */
[----:B------:R-:W4:Y:S01]  /*06c0*/  LDG.E.CONSTANT R16, desc[UR12][R16.64] ;  /* 0x0000000c10107981 */ /* 0x000f22000c1e9900 */
[----:B------:R-:W-:-:S02]  /*06d0*/  LEA.HI.X R11, R11, UR15, R24, 0x2, P0 ;  /* 0x0000000f0b0b7c11 */ /* 0x000fc400080f1418 */
[C---:B------:R-:W-:Y:S01]  /*06e0*/  IADD3 R15, P0, PT, R8.reuse, UR7, RZ ;  /* 0x00000007080f7c10 */ /* 0x040fe2000ff1e0ff */
[----:B------:R-:W5:Y:S01]  /*06f0*/  LDG.E.CONSTANT R12, desc[UR12][R12.64] ;  /* 0x0000000c0c0c7981 */ /* 0x000f62000c1e9900 */
[----:B------:R-:W-:Y:S02]  /*0700*/  LEA.HI.X R3, R3, UR15, R14, 0x2, P1 ;  /* 0x0000000f03037c11 */ /* 0x000fe400088f140e */
[----:B------:R-:W-:Y:S01]  /*0710*/  IADD3.X R26, PT, PT, RZ, R4, RZ, P0, !PT ;  /* 0x00000004ff1a7210 */ /* 0x000fe200007fe4ff */
[----:B------:R-:W5:Y:S01]  /*0720*/  LDG.E.CONSTANT R11, desc[UR12][R10.64] ;  /* 0x0000000c0a0b7981 */ /* 0x000f62000c1e9900 */
[----:B------:R-:W-:Y:S02]  /*0730*/  IADD3 R24, P1, PT, R8, UR5, RZ ;  /* 0x0000000508187c10 */ /* 0x000fe4000ff3e0ff */
[C---:B------:R-:W-:Y:S01]  /*0740*/  LEA R14, P0, R15.reuse, UR14, 0x2 ;  /* 0x0000000e0f0e7c11 */ /* 0x040fe2000f8010ff */
[----:B------:R-:W5:Y:S02]  /*0750*/  LDG.E.CONSTANT R2, desc[UR12][R2.64] ;  /* 0x0000000c02027981 */ /* 0x000f64000c1e9900 */
[----:B0-----:R-:W-:Y:S01]  /*0760*/  IMAD.X R23, RZ, RZ, R4, P1 ;  /* 0x000000ffff177224 */ /* 0x001fe200008e0604 */
[----:B------:R-:W-:-:S02]  /*0770*/  LEA.HI.X R15, R15, UR15, R26, 0x2, P0 ;  /* 0x0000000f0f0f7c11 */ /* 0x000fc400080f141a */
[----:B-1----:R-:W-:-:S03]  /*0780*/  LEA R18, P0, R24, UR14, 0x2 ;  /* 0x0000000e18127c11 */ /* 0x002fc6000f8010ff */
[----:B------:R-:W5:Y:S01]  /*0790*/  LDG.E.CONSTANT R14, desc[UR12][R14.64] ;  /* 0x0000000c0e0e7981 */ /* 0x000f62000c1e9900 */
[----:B------:R-:W-:-:S05]  /*07a0*/  LEA.HI.X R19, R24, UR15, R23, 0x2, P0 ;  /* 0x0000000f18137c11 */ /* 0x000fca00080f1417 */
[----:B------:R-:W5:Y:S01]  /*07b0*/  LDG.E.CONSTANT R18, desc[UR12][R18.64] ;  /* 0x0000000c12127981 */ /* 0x000f62000c1e9900 */
[----:B------:R-:W-:Y:S01]  /*07c0*/  UIADD3 UR4, UPT, UPT, UR4, 0x8, URZ ;  /* 0x0000000804047890 */ /* 0x000fe2000fffe0ff */
[----:B--2---:R-:W-:-:S04]  /*07d0*/  FADD R20, R9, R20 ;  /* 0x0000001409147221 */ /* 0x004fc80000000000 */
[----:B---3--:R-:W-:-:S04]  /*07e0*/  FADD R21, R20, R21 ;  /* 0x0000001514157221 */ /* 0x008fc80000000000 */
[----:B----4-:R-:W-:-:S04]  /*07f0*/  FADD R21, R21, R16 ;  /* 0x0000001015157221 */ /* 0x010fc80000000000 */
[----:B-----5:R-:W-:-:S04]  /*0800*/  FADD R12, R21, R12 ;  /* 0x0000000c150c7221 */ /* 0x020fc80000000000 */
[----:B------:R-:W-:-:S04]  /*0810*/  FADD R11, R12, R11 ;  /* 0x0000000b0c0b7221 */ /* 0x000fc80000000000 */
[----:B------:R-:W-:-:S04]  /*0820*/  FADD R11, R11, R2 ;  /* 0x000000020b0b7221 */ /* 0x000fc80000000000 */
[----:B------:R-:W-:-:S04]  /*0830*/  FADD R11, R11, R14 ;  /* 0x0000000e0b0b7221 */ /* 0x000fc80000000000 */
[----:B------:R-:W-:-:S07]  /*0840*/  FADD R9, R11, R18 ;  /* 0x000000120b097221 */ /* 0x000fce0000000000 */
.L_x_10:
        /* <DEDUP_REMOVED lines=12> */
[--C-:B------:R-:W-:Y:S02]  /*0910*/  IMAD.X R3, RZ, RZ, R4.reuse, P0 ;  /* 0x000000ffff037224 */ /* 0x100fe400000e0604 */
[----:B------:R-:W-:Y:S02]  /*0920*/  IADD3 R15, P0, PT, R8, UR10, RZ ;  /* 0x0000000a080f7c10 */ /* 0x000fe4000ff1e0ff */
[----:B0-----:R-:W-:Y:S01]  /*0930*/  LEA R10, P1, R2, UR8, 0x2 ;  /* 0x00000008020a7c11 */ /* 0x001fe2000f8210ff */
[----:B------:R-:W-:-:S02]  /*0940*/  IMAD.X R14, RZ, RZ, R4, P2 ;  /* 0x000000ffff0e7224 */ /* 0x000fc400010e0604 */
[----:B------:R-:W-:Y:S01]  /*0950*/  IMAD.X R16, RZ, RZ, R4, P0 ;  /* 0x000000ffff107224 */ /* 0x000fe200000e0604 */
[----:B------:R-:W-:Y:S02]  /*0960*/  LEA.HI.X R11, R2, UR9, R3, 0x2, P1 ;  /* 0x00000009020b7c11 */ /* 0x000fe400088f1403 */
[----:B------:R-:W-:Y:S02]  /*0970*/  LEA R12, P1, R13, UR8, 0x2 ;  /* 0x000000080d0c7c11 */ /* 0x000fe4000f8210ff */
[----:B------:R-:W-:Y:S01]  /*0980*/  LEA R2, P0, R15, UR8, 0x2 ;  /* 0x000000080f027c11 */ /* 0x000fe2000f8010ff */
[----:B------:R-:W2:Y:S01]  /*0990*/  LDG.E.CONSTANT R10, desc[UR12][R10.64] ;  /* 0x0000000c0a0a7981 */ /* 0x000ea2000c1e9900 */
[----:B------:R-:W-:Y:S02]  /*09a0*/  LEA.HI.X R13, R13, UR9, R14, 0x2, P1 ;  /* 0x000000090d0d7c11 */ /* 0x000fe400088f140e */
[----:B------:R-:W-:Y:S02]  /*09b0*/  IADD3 R8, P1, PT, R8, UR6, RZ ;  /* 0x0000000608087c10 */ /* 0x000fe4000ff3e0ff */
[----:B------:R-:W-:Y:S01]  /*09c0*/  LEA.HI.X R3, R15, UR9, R16, 0x2, P0 ;  /* 0x000000090f037c11 */ /* 0x000fe200080f1410 */
[----:B------:R-:W3:Y:S01]  /*09d0*/  LDG.E.CONSTANT R12, desc[UR12][R12.64] ;  /* 0x0000000c0c0c7981 */ /* 0x000ee2000c1e9900 */
[----:B------:R-:W-:-:S02]  /*09e0*/  IADD3.X R15, PT, PT, RZ, R4, RZ, P1, !PT ;  /* 0x00000004ff0f7210 */ /* 0x000fc40000ffe4ff */
[C---:B------:R-:W-:Y:S01]  /*09f0*/  LEA R14, P0, R8.reuse, UR8, 0x2 ;  /* 0x00000008080e7c11 */ /* 0x040fe2000f8010ff */
[----:B------:R-:W4:Y:S03]  /*0a00*/  LDG.E.CONSTANT R2, desc[UR12][R2.64] ;  /* 0x0000000c02027981 */ /* 0x000f26000c1e9900 */
[----:B------:R-:W-:-:S05]  /*0a10*/  LEA.HI.X R15, R8, UR9, R15, 0x2, P0 ;  /* 0x00000009080f7c11 */ /* 0x000fca00080f140f */
[----:B------:R-:W5:Y:S01]  /*0a20*/  LDG.E.CONSTANT R14, desc[UR12][R14.64] ;  /* 0x0000000c0e0e7981 */ /* 0x000f62000c1e9900 */
[----:B------:R-:W-:Y:S01]  /*0a30*/  UIADD3 UR4, UPT, UPT, UR4, 0x4, URZ ;  /* 0x0000000404047890 */ /* 0x000fe2000fffe0ff */
[----:B--2---:R-:W-:-:S04]  /*0a40*/  FADD R9, R9, R10 ;  /* 0x0000000a09097221 */ /* 0x004fc80000000000 */
[----:B---3--:R-:W-:-:S04]  /*0a50*/  FADD R9, R9, R12 ;  /* 0x0000000c09097221 */ /* 0x008fc80000000000 */
[----:B----4-:R-:W-:-:S04]  /*0a60*/  FADD R9, R9, R2 ;  /* 0x0000000209097221 */ /* 0x010fc80000000000 */
[----:B-----5:R-:W-:-:S07]  /*0a70*/  FADD R9, R9, R14 ;  /* 0x0000000e09097221 */ /* 0x020fce0000000000 */
.L_x_11:
[----:B------:R-:W-:Y:S05]  /*0a80*/  BRA.U !UP1, `(.L_x_7) ;  /* 0x0000000109407547 */ /* 0x000fea000b800000 */
[----:B------:R-:W0:Y:S01]  /*0a90*/  LDCU.64 UR6, c[0x0][0x380] ;  /* 0x00007000ff0677ac */ /* 0x000e220008000a00 */
[----:B------:R-:W-:Y:S02]  /*0aa0*/  USHF.L.U32 UR4, UR4, 0x5, URZ ;  /* 0x0000000504047899 */ /* 0x000fe400080006ff */
[----:B------:R-:W-:-:S04]  /*0ab0*/  UIADD3 UR5, UPT, UPT, -UR5, URZ, URZ ;  /* 0x000000ff05057290 */ /* 0x000fc8000fffe1ff */
[----:B------:R-:W-:-:S04]  /*0ac0*/  IADD3 R5, P0, P1, R5, UR4, R6 ;  /* 0x0000000405057c10 */ /* 0x000fc8000f91e006 */
[----:B------:R-:W-:Y:S02]  /*0ad0*/  IADD3.X R2, PT, PT, RZ, R7, RZ, P0, P1 ;  /* 0x00000007ff027210 */ /* 0x000fe400007e24ff */
[----:B0-----:R-:W-:-:S04]  /*0ae0*/  LEA R4, P2, R5, UR6, 0x2 ;  /* 0x0000000605047c11 */ /* 0x001fc8000f8410ff */
[----:B------:R-:W-:-:S09]  /*0af0*/  LEA.HI.X R5, R5, UR7, R2, 0x2, P2 ;  /* 0x0000000705057c11 */ /* 0x000fd200090f1402 */
.L_x_12:
[----:B------:R-:W-:Y:S02]  /*0b00*/  IMAD.MOV.U32 R2, RZ, RZ, R4 ;  /* 0x000000ffff027224 */ /* 0x000fe400078e0004 */
[----:B------:R-:W-:-:S05]  /*0b10*/  IMAD.MOV.U32 R3, RZ, RZ, R5 ;  /* 0x000000ffff037224 */ /* 0x000fca00078e0005 */
[----:B------:R-:W2:Y:S01]  /*0b20*/  LDG.E.CONSTANT R2, desc[UR12][R2.64] ;  /* 0x0000000c02027981 */ /* 0x000ea2000c1e9900 */
[----:B------:R-:W-:Y:S01]  /*0b30*/  UIADD3 UR5, UPT, UPT, UR5, 0x1, URZ ;  /* 0x0000000105057890 */ /* 0x000fe2000fffe0ff */
[----:B------:R-:W-:-:S03]  /*0b40*/  IADD3 R4, P0, PT, R4, 0x80, RZ ;  /* 0x0000008004047810 */ /* 0x000fc60007f1e0ff */
[----:B------:R-:W-:Y:S02]  /*0b50*/  UISETP.NE.AND UP0, UPT, UR5, URZ, UPT ;  /* 0x000000ff0500728c */ /* 0x000fe4000bf05270 */
[----:B------:R-:W-:Y:S02]  /*0b60*/  IMAD.X R5, RZ, RZ, R5, P0 ;  /* 0x000000ffff057224 */ /* 0x000fe400000e0605 */
[----:B--2---:R-:W-:-:S05]  /*0b70*/  FADD R9, R2, R9 ;  /* 0x0000000902097221 */ /* 0x004fca0000000000 */
[----:B------:R-:W-:Y:S05]  /*0b80*/  BRA.U UP0, `(.L_x_12) ;  /* 0xfffffffd00dc7547 */ /* 0x000fea000b83ffff */
.L_x_7:
[----:B------:R-:W0:Y:S02]  /*0b90*/  LDC.64 R2, c[0x0][0x388] ;  /* 0x0000e200ff027b82 */ /* 0x000e240000000a00 */
[----:B0-----:R-:W-:-:S05]  /*0ba0*/  IMAD.WIDE R2, R0, 0x4, R2 ;  /* 0x0000000400027825 */ /* 0x001fca00078e0202 */
[----:B------:R-:W-:Y:S01]  /*0bb0*/  STG.E desc[UR12][R2.64], R9 ;  /* 0x0000000902007986 */ /* 0x000fe2000c10190c */
[----:B------:R-:W-:Y:S05]  /*0bc0*/  EXIT ;  /* 0x000000000000794d */ /* 0x000fea0003800000 */
.L_x_13:
        /* <DEDUP_REMOVED lines=11> */
.L_x_15:


//--------------------- .nv.shared.reserved.0     --------------------------
	.section	.nv.shared.reserved.0,"aw",@nobits
	.weak		__nv_reservedSMEM_offset_0_alias
	.size		__nv_reservedSMEM_offset_0_alias, 0, 64
	.other		__nv_reservedSMEM_offset_0_alias,@"STO_CUDA_RESERVED_SHARED STV_DEFAULT"
__nv_reservedSMEM_offset_0_alias:
	.zero		0
	.zero		64


//--------------------- .nv.constant0._Z19strided_load_kernelPKfPfii --------------------------
	.section	.nv.constant0._Z19strided_load_kernelPKfPfii,"a",@progbits
	.sectionflags	@""
	.align	4
.nv.constant0._Z19strided_load_kernelPKfPfii:
	.zero		920


//--------------------- .nv.constant0._Z21coalesced_load_kernelPKfPfi --------------------------
	.section	.nv.constant0._Z21coalesced_load_kernelPKfPfi,"a",@progbits
	.sectionflags	@""
	.align	4
.nv.constant0._Z21coalesced_load_kernelPKfPfi:
	.zero		916


//--------------------- SYMBOLS --------------------------

	.type		.nv.reservedSmem.offset0,@object
	.size		.nv.reservedSmem.offset0,0x4
